//
// Generated by NVIDIA NVVM Compiler
//
// Compiler Build ID: CL-36424714
// Cuda compilation tools, release 13.0, V13.0.88
// Based on NVVM 20.0.0
//

.version 9.0
.target sm_100
.address_size 64

	// .globl	chandelier_exit_batch_f32

.visible .entry chandelier_exit_batch_f32(
	.param .u64 .ptr .align 1 chandelier_exit_batch_f32_param_0,
	.param .u64 .ptr .align 1 chandelier_exit_batch_f32_param_1,
	.param .u64 .ptr .align 1 chandelier_exit_batch_f32_param_2,
	.param .u32 chandelier_exit_batch_f32_param_3,
	.param .u32 chandelier_exit_batch_f32_param_4,
	.param .u64 .ptr .align 1 chandelier_exit_batch_f32_param_5,
	.param .u64 .ptr .align 1 chandelier_exit_batch_f32_param_6,
	.param .u32 chandelier_exit_batch_f32_param_7,
	.param .u32 chandelier_exit_batch_f32_param_8,
	.param .u64 .ptr .align 1 chandelier_exit_batch_f32_param_9
)
{
	.reg .pred 	%p<514>;
	.reg .b16 	%rs<11>;
	.reg .b32 	%r<359>;
	.reg .b32 	%f<423>;
	.reg .b64 	%rd<100>;

	ld.param.u64 	%rd24, [chandelier_exit_batch_f32_param_0];
	ld.param.u64 	%rd25, [chandelier_exit_batch_f32_param_1];
	ld.param.u64 	%rd26, [chandelier_exit_batch_f32_param_2];
	ld.param.u32 	%r179, [chandelier_exit_batch_f32_param_3];
	ld.param.u32 	%r180, [chandelier_exit_batch_f32_param_4];
	ld.param.u32 	%r181, [chandelier_exit_batch_f32_param_7];
	ld.param.u32 	%r182, [chandelier_exit_batch_f32_param_8];
	ld.param.u64 	%rd27, [chandelier_exit_batch_f32_param_9];
	cvta.to.global.u64 	%rd1, %rd27;
	cvta.to.global.u64 	%rd2, %rd26;
	cvta.to.global.u64 	%rd3, %rd25;
	cvta.to.global.u64 	%rd4, %rd24;
	mov.u32 	%r183, %ntid.x;
	mov.u32 	%r184, %ctaid.x;
	mov.u32 	%r185, %tid.x;
	mad.lo.s32 	%r296, %r184, %r183, %r185;
	setp.ge.s32 	%p125, %r296, %r181;
	@%p125 bra 	$L__BB0_74;
	setp.lt.s32 	%p126, %r179, 1;
	@%p126 bra 	$L__BB0_74;
	and.b32  	%r98, %r179, 7;
$L__BB0_3:
	ld.param.u64 	%rd99, [chandelier_exit_batch_f32_param_6];
	ld.param.u64 	%rd98, [chandelier_exit_batch_f32_param_5];
	cvta.to.global.u64 	%rd28, %rd98;
	mul.wide.s32 	%rd29, %r296, 4;
	add.s64 	%rd30, %rd28, %rd29;
	ld.global.nc.u32 	%r3, [%rd30];
	cvta.to.global.u64 	%rd31, %rd99;
	add.s64 	%rd32, %rd31, %rd29;
	ld.global.nc.f32 	%f1, [%rd32];
	setp.lt.s32 	%p127, %r3, 1;
	@%p127 bra 	$L__BB0_75;
	cvt.rn.f32.u32 	%f196, %r3;
	rcp.rn.f32 	%f2, %f196;
	shl.b32 	%r189, %r296, 1;
	mul.wide.s32 	%rd33, %r189, %r179;
	shl.b64 	%rd34, %rd33, 2;
	add.s64 	%rd5, %rd1, %rd34;
	or.b32  	%r190, %r189, 1;
	mul.wide.s32 	%rd6, %r190, %r179;
	neg.f32 	%f3, %f1;
	mov.b16 	%rs10, 0;
	mov.f32 	%f384, 0f00000000;
	mov.b32 	%r311, -1;
	mov.f32 	%f389, 0f7FFFFFFF;
	mov.b32 	%r298, 0;
	mov.b32 	%r4, 1;
	mov.f32 	%f387, %f389;
	mov.u32 	%r307, %r311;
	mov.u32 	%r312, %r4;
	mov.f32 	%f395, %f389;
	mov.f32 	%f394, %f389;
	mov.u32 	%r303, %r298;
	mov.f32 	%f385, %f389;
	mov.f32 	%f383, %f384;
	mov.f32 	%f382, %f384;
$L__BB0_5:
	cvt.u64.u32 	%rd7, %r298;
	mul.wide.u32 	%rd35, %r298, 4;
	add.s64 	%rd36, %rd4, %rd35;
	ld.global.nc.f32 	%f12, [%rd36];
	add.s64 	%rd37, %rd3, %rd35;
	ld.global.nc.f32 	%f13, [%rd37];
	add.s64 	%rd38, %rd2, %rd35;
	ld.global.nc.f32 	%f14, [%rd38];
	setp.lt.s32 	%p128, %r298, %r180;
	@%p128 bra 	$L__BB0_13;
	sub.f32 	%f197, %f12, %f13;
	abs.f32 	%f381, %f197;
	and.b16  	%rs4, %rs10, 255;
	setp.eq.s16 	%p129, %rs4, 0;
	@%p129 bra 	$L__BB0_8;
	sub.f32 	%f198, %f12, %f384;
	abs.f32 	%f199, %f198;
	sub.f32 	%f200, %f13, %f384;
	abs.f32 	%f201, %f200;
	max.f32 	%f202, %f199, %f201;
	max.f32 	%f381, %f381, %f202;
$L__BB0_8:
	setp.lt.s32 	%p130, %r303, %r3;
	@%p130 bra 	$L__BB0_11;
	abs.f32 	%f203, %f381;
	setp.nan.f32 	%p131, %f203, %f203;
	abs.f32 	%f204, %f385;
	setp.nan.f32 	%p132, %f204, %f204;
	mov.b16 	%rs10, 1;
	or.pred  	%p133, %p131, %p132;
	mov.f32 	%f384, %f14;
	@%p133 bra 	$L__BB0_13;
	sub.f32 	%f206, %f381, %f385;
	fma.rn.f32 	%f385, %f2, %f206, %f385;
	mov.f32 	%f384, %f14;
	bra.uni 	$L__BB0_13;
$L__BB0_11:
	abs.f32 	%f207, %f381;
	setp.num.f32 	%p134, %f207, %f207;
	sub.f32 	%f208, %f381, %f382;
	add.f32 	%f209, %f383, %f208;
	sub.f32 	%f210, %f209, %f383;
	sub.f32 	%f211, %f210, %f208;
	selp.f32 	%f382, %f211, %f382, %p134;
	selp.f32 	%f383, %f209, %f383, %p134;
	add.s32 	%r303, %r303, 1;
	setp.ne.s32 	%p135, %r303, %r3;
	mov.b16 	%rs10, 1;
	mov.f32 	%f384, %f14;
	@%p135 bra 	$L__BB0_13;
	add.f32 	%f212, %f383, %f382;
	mul.f32 	%f385, %f2, %f212;
	mov.f32 	%f384, %f14;
	mov.u32 	%r303, %r3;
$L__BB0_13:
	setp.eq.s32 	%p137, %r182, 0;
	selp.f32 	%f26, %f12, %f14, %p137;
	selp.f32 	%f27, %f13, %f14, %p137;
	abs.f32 	%f213, %f26;
	setp.nan.f32 	%p138, %f213, %f213;
	mov.pred 	%p452, 0;
	@%p138 bra 	$L__BB0_15;
	abs.f32 	%f214, %f387;
	setp.nan.f32 	%p139, %f214, %f214;
	setp.ge.f32 	%p140, %f26, %f387;
	or.pred  	%p452, %p139, %p140;
$L__BB0_15:
	cvt.u32.u64 	%r191, %rd7;
	selp.b32 	%r307, %r191, %r307, %p452;
	selp.f32 	%f387, %f26, %f387, %p452;
	abs.f32 	%f215, %f27;
	setp.nan.f32 	%p142, %f215, %f215;
	mov.pred 	%p453, 0;
	@%p142 bra 	$L__BB0_17;
	abs.f32 	%f216, %f389;
	setp.nan.f32 	%p143, %f216, %f216;
	setp.le.f32 	%p144, %f27, %f389;
	or.pred  	%p453, %p143, %p144;
$L__BB0_17:
	cvt.u32.u64 	%r192, %rd7;
	selp.b32 	%r311, %r192, %r311, %p453;
	selp.f32 	%f389, %f27, %f389, %p453;
	setp.lt.s32 	%p145, %r192, %r3;
	sub.s32 	%r193, %r192, %r3;
	add.s32 	%r194, %r193, 1;
	selp.b32 	%r315, 0, %r194, %p145;
	setp.ge.s32 	%p146, %r307, %r315;
	@%p146 bra 	$L__BB0_40;
	setp.lt.s32 	%p147, %r192, %r315;
	mov.f32 	%f387, 0f7FFFFFFF;
	mov.b32 	%r307, -1;
	@%p147 bra 	$L__BB0_40;
	@%p137 bra 	$L__BB0_128;
	cvt.u32.u64 	%r199, %rd7;
	sub.s32 	%r103, %r4, %r315;
	sub.s32 	%r200, %r199, %r315;
	and.b32  	%r104, %r103, 7;
	setp.lt.u32 	%p149, %r200, 7;
	mov.b32 	%r307, -1;
	mov.f32 	%f387, 0f7FFFFFFF;
	mov.u32 	%r327, %r315;
	@%p149 bra 	$L__BB0_39;
	and.b32  	%r202, %r103, -8;
	neg.s32 	%r304, %r202;
	mov.b32 	%r307, -1;
	mov.f32 	%f387, 0f7FFFFFFF;
	mov.u32 	%r305, %r315;
$L__BB0_22:
	.pragma "nounroll";
	mul.wide.s32 	%rd39, %r305, 4;
	add.s64 	%rd8, %rd2, %rd39;
	ld.global.nc.f32 	%f31, [%rd8];
	abs.f32 	%f221, %f31;
	setp.nan.f32 	%p151, %f221, %f221;
	mov.pred 	%p454, 0;
	@%p151 bra 	$L__BB0_24;
	abs.f32 	%f222, %f387;
	setp.nan.f32 	%p152, %f222, %f222;
	setp.gt.f32 	%p153, %f31, %f387;
	or.pred  	%p454, %p152, %p153;
$L__BB0_24:
	selp.b32 	%r18, %r305, %r307, %p454;
	selp.f32 	%f32, %f31, %f387, %p454;
	ld.global.nc.f32 	%f33, [%rd8+4];
	abs.f32 	%f223, %f33;
	setp.nan.f32 	%p155, %f223, %f223;
	mov.pred 	%p455, 0;
	@%p155 bra 	$L__BB0_26;
	abs.f32 	%f224, %f32;
	setp.nan.f32 	%p156, %f224, %f224;
	setp.gt.f32 	%p157, %f33, %f32;
	or.pred  	%p455, %p156, %p157;
$L__BB0_26:
	add.s32 	%r19, %r305, 1;
	selp.b32 	%r20, %r19, %r18, %p455;
	selp.f32 	%f34, %f33, %f32, %p455;
	ld.global.nc.f32 	%f35, [%rd8+8];
	abs.f32 	%f225, %f35;
	setp.nan.f32 	%p159, %f225, %f225;
	mov.pred 	%p456, 0;
	@%p159 bra 	$L__BB0_28;
	abs.f32 	%f226, %f34;
	setp.nan.f32 	%p160, %f226, %f226;
	setp.gt.f32 	%p161, %f35, %f34;
	or.pred  	%p456, %p160, %p161;
$L__BB0_28:
	add.s32 	%r21, %r19, 1;
	selp.b32 	%r22, %r21, %r20, %p456;
	selp.f32 	%f36, %f35, %f34, %p456;
	ld.global.nc.f32 	%f37, [%rd8+12];
	abs.f32 	%f227, %f37;
	setp.nan.f32 	%p163, %f227, %f227;
	mov.pred 	%p457, 0;
	@%p163 bra 	$L__BB0_30;
	abs.f32 	%f228, %f36;
	setp.nan.f32 	%p164, %f228, %f228;
	setp.gt.f32 	%p165, %f37, %f36;
	or.pred  	%p457, %p164, %p165;
$L__BB0_30:
	add.s32 	%r23, %r21, 1;
	selp.b32 	%r24, %r23, %r22, %p457;
	selp.f32 	%f38, %f37, %f36, %p457;
	ld.global.nc.f32 	%f39, [%rd8+16];
	abs.f32 	%f229, %f39;
	setp.nan.f32 	%p167, %f229, %f229;
	mov.pred 	%p458, 0;
	@%p167 bra 	$L__BB0_32;
	abs.f32 	%f230, %f38;
	setp.nan.f32 	%p168, %f230, %f230;
	setp.gt.f32 	%p169, %f39, %f38;
	or.pred  	%p458, %p168, %p169;
$L__BB0_32:
	add.s32 	%r25, %r23, 1;
	selp.b32 	%r26, %r25, %r24, %p458;
	selp.f32 	%f40, %f39, %f38, %p458;
	ld.global.nc.f32 	%f41, [%rd8+20];
	abs.f32 	%f231, %f41;
	setp.nan.f32 	%p171, %f231, %f231;
	mov.pred 	%p459, 0;
	@%p171 bra 	$L__BB0_34;
	abs.f32 	%f232, %f40;
	setp.nan.f32 	%p172, %f232, %f232;
	setp.gt.f32 	%p173, %f41, %f40;
	or.pred  	%p459, %p172, %p173;
$L__BB0_34:
	add.s32 	%r27, %r25, 1;
	selp.b32 	%r28, %r27, %r26, %p459;
	selp.f32 	%f42, %f41, %f40, %p459;
	ld.global.nc.f32 	%f43, [%rd8+24];
	abs.f32 	%f233, %f43;
	setp.nan.f32 	%p175, %f233, %f233;
	mov.pred 	%p460, 0;
	@%p175 bra 	$L__BB0_36;
	abs.f32 	%f234, %f42;
	setp.nan.f32 	%p176, %f234, %f234;
	setp.gt.f32 	%p177, %f43, %f42;
	or.pred  	%p460, %p176, %p177;
$L__BB0_36:
	add.s32 	%r29, %r27, 1;
	selp.b32 	%r30, %r29, %r28, %p460;
	selp.f32 	%f44, %f43, %f42, %p460;
	ld.global.nc.f32 	%f45, [%rd8+28];
	abs.f32 	%f235, %f45;
	setp.nan.f32 	%p179, %f235, %f235;
	mov.pred 	%p461, 0;
	@%p179 bra 	$L__BB0_38;
	abs.f32 	%f236, %f44;
	setp.nan.f32 	%p180, %f236, %f236;
	setp.gt.f32 	%p181, %f45, %f44;
	or.pred  	%p461, %p180, %p181;
$L__BB0_38:
	add.s32 	%r203, %r29, 1;
	selp.b32 	%r307, %r203, %r30, %p461;
	selp.f32 	%f387, %f45, %f44, %p461;
	add.s32 	%r327, %r305, 8;
	add.s32 	%r304, %r304, 8;
	setp.eq.s32 	%p182, %r304, 0;
	add.s32 	%r305, %r29, 2;
	@%p182 bra 	$L__BB0_39;
	bra.uni 	$L__BB0_22;
$L__BB0_39:
	setp.eq.s32 	%p183, %r104, 0;
	@%p183 bra 	$L__BB0_40;
	bra.uni 	$L__BB0_107;
$L__BB0_40:
	setp.ge.s32 	%p285, %r311, %r315;
	@%p285 bra 	$L__BB0_63;
	cvt.u32.u64 	%r232, %rd7;
	setp.lt.s32 	%p286, %r232, %r315;
	mov.f32 	%f389, 0f7FFFFFFF;
	mov.b32 	%r311, -1;
	@%p286 bra 	$L__BB0_63;
	@%p137 bra 	$L__BB0_169;
	cvt.u32.u64 	%r235, %rd7;
	sub.s32 	%r141, %r4, %r315;
	sub.s32 	%r236, %r235, %r315;
	and.b32  	%r142, %r141, 7;
	setp.lt.u32 	%p288, %r236, 7;
	mov.b32 	%r311, -1;
	mov.f32 	%f389, 0f7FFFFFFF;
	@%p288 bra 	$L__BB0_62;
	and.b32  	%r143, %r141, -8;
	mov.b32 	%r310, 0;
	mov.b32 	%r311, -1;
	mov.f32 	%f389, 0f7FFFFFFF;
$L__BB0_45:
	.pragma "nounroll";
	mul.wide.s32 	%rd49, %r315, 4;
	add.s64 	%rd9, %rd2, %rd49;
	ld.global.nc.f32 	%f49, [%rd9];
	abs.f32 	%f292, %f49;
	setp.nan.f32 	%p290, %f292, %f292;
	mov.pred 	%p462, 0;
	@%p290 bra 	$L__BB0_47;
	abs.f32 	%f293, %f389;
	setp.nan.f32 	%p291, %f293, %f293;
	setp.lt.f32 	%p292, %f49, %f389;
	or.pred  	%p462, %p291, %p292;
$L__BB0_47:
	selp.b32 	%r39, %r315, %r311, %p462;
	selp.f32 	%f50, %f49, %f389, %p462;
	ld.global.nc.f32 	%f51, [%rd9+4];
	abs.f32 	%f294, %f51;
	setp.nan.f32 	%p294, %f294, %f294;
	mov.pred 	%p463, 0;
	@%p294 bra 	$L__BB0_49;
	abs.f32 	%f295, %f50;
	setp.nan.f32 	%p295, %f295, %f295;
	setp.lt.f32 	%p296, %f51, %f50;
	or.pred  	%p463, %p295, %p296;
$L__BB0_49:
	add.s32 	%r239, %r315, 1;
	selp.b32 	%r40, %r239, %r39, %p463;
	selp.f32 	%f52, %f51, %f50, %p463;
	ld.global.nc.f32 	%f53, [%rd9+8];
	abs.f32 	%f296, %f53;
	setp.nan.f32 	%p298, %f296, %f296;
	mov.pred 	%p464, 0;
	@%p298 bra 	$L__BB0_51;
	abs.f32 	%f297, %f52;
	setp.nan.f32 	%p299, %f297, %f297;
	setp.lt.f32 	%p300, %f53, %f52;
	or.pred  	%p464, %p299, %p300;
$L__BB0_51:
	add.s32 	%r240, %r315, 2;
	selp.b32 	%r41, %r240, %r40, %p464;
	selp.f32 	%f54, %f53, %f52, %p464;
	ld.global.nc.f32 	%f55, [%rd9+12];
	abs.f32 	%f298, %f55;
	setp.nan.f32 	%p302, %f298, %f298;
	mov.pred 	%p465, 0;
	@%p302 bra 	$L__BB0_53;
	abs.f32 	%f299, %f54;
	setp.nan.f32 	%p303, %f299, %f299;
	setp.lt.f32 	%p304, %f55, %f54;
	or.pred  	%p465, %p303, %p304;
$L__BB0_53:
	add.s32 	%r241, %r315, 3;
	selp.b32 	%r42, %r241, %r41, %p465;
	selp.f32 	%f56, %f55, %f54, %p465;
	ld.global.nc.f32 	%f57, [%rd9+16];
	abs.f32 	%f300, %f57;
	setp.nan.f32 	%p306, %f300, %f300;
	mov.pred 	%p466, 0;
	@%p306 bra 	$L__BB0_55;
	abs.f32 	%f301, %f56;
	setp.nan.f32 	%p307, %f301, %f301;
	setp.lt.f32 	%p308, %f57, %f56;
	or.pred  	%p466, %p307, %p308;
$L__BB0_55:
	add.s32 	%r242, %r315, 4;
	selp.b32 	%r43, %r242, %r42, %p466;
	selp.f32 	%f58, %f57, %f56, %p466;
	ld.global.nc.f32 	%f59, [%rd9+20];
	abs.f32 	%f302, %f59;
	setp.nan.f32 	%p310, %f302, %f302;
	mov.pred 	%p467, 0;
	@%p310 bra 	$L__BB0_57;
	abs.f32 	%f303, %f58;
	setp.nan.f32 	%p311, %f303, %f303;
	setp.lt.f32 	%p312, %f59, %f58;
	or.pred  	%p467, %p311, %p312;
$L__BB0_57:
	add.s32 	%r243, %r315, 5;
	selp.b32 	%r44, %r243, %r43, %p467;
	selp.f32 	%f60, %f59, %f58, %p467;
	ld.global.nc.f32 	%f61, [%rd9+24];
	abs.f32 	%f304, %f61;
	setp.nan.f32 	%p314, %f304, %f304;
	mov.pred 	%p468, 0;
	@%p314 bra 	$L__BB0_59;
	abs.f32 	%f305, %f60;
	setp.nan.f32 	%p315, %f305, %f305;
	setp.lt.f32 	%p316, %f61, %f60;
	or.pred  	%p468, %p315, %p316;
$L__BB0_59:
	add.s32 	%r244, %r315, 6;
	selp.b32 	%r45, %r244, %r44, %p468;
	selp.f32 	%f62, %f61, %f60, %p468;
	ld.global.nc.f32 	%f63, [%rd9+28];
	abs.f32 	%f306, %f63;
	setp.nan.f32 	%p318, %f306, %f306;
	mov.pred 	%p469, 0;
	@%p318 bra 	$L__BB0_61;
	abs.f32 	%f307, %f62;
	setp.nan.f32 	%p319, %f307, %f307;
	setp.lt.f32 	%p320, %f63, %f62;
	or.pred  	%p469, %p319, %p320;
$L__BB0_61:
	add.s32 	%r245, %r315, 7;
	selp.b32 	%r311, %r245, %r45, %p469;
	selp.f32 	%f389, %f63, %f62, %p469;
	add.s32 	%r315, %r315, 8;
	add.s32 	%r310, %r310, 8;
	setp.eq.s32 	%p321, %r310, %r143;
	@%p321 bra 	$L__BB0_62;
	bra.uni 	$L__BB0_45;
$L__BB0_62:
	setp.eq.s32 	%p322, %r142, 0;
	@%p322 bra 	$L__BB0_63;
	bra.uni 	$L__BB0_86;
$L__BB0_63:
	cvt.u32.u64 	%r273, %rd7;
	add.s32 	%r50, %r3, %r180;
	add.s32 	%r274, %r50, -1;
	setp.lt.s32 	%p424, %r273, %r274;
	mov.f32 	%f396, 0f7FFFFFFF;
	@%p424 bra 	$L__BB0_71;
	abs.f32 	%f359, %f385;
	setp.num.f32 	%p425, %f359, %f359;
	abs.f32 	%f360, %f387;
	setp.num.f32 	%p426, %f360, %f360;
	and.pred  	%p427, %p425, %p426;
	abs.f32 	%f362, %f389;
	setp.num.f32 	%p428, %f362, %f362;
	and.pred  	%p429, %p427, %p428;
	@%p429 bra 	$L__BB0_66;
	shl.b64 	%rd59, %rd7, 2;
	add.s64 	%rd60, %rd5, %rd59;
	mov.b32 	%r275, 2147483647;
	st.global.u32 	[%rd60], %r275;
	bra.uni 	$L__BB0_72;
$L__BB0_66:
	cvt.u32.u64 	%r276, %rd7;
	fma.rn.f32 	%f392, %f3, %f385, %f387;
	fma.rn.f32 	%f393, %f1, %f385, %f389;
	add.s32 	%r277, %r50, -1;
	setp.eq.s32 	%p430, %r276, %r277;
	mov.f32 	%f390, %f392;
	mov.f32 	%f391, %f393;
	@%p430 bra 	$L__BB0_68;
	abs.f32 	%f365, %f394;
	setp.num.f32 	%p431, %f365, %f365;
	selp.f32 	%f390, %f394, %f392, %p431;
	abs.f32 	%f366, %f395;
	setp.num.f32 	%p432, %f366, %f366;
	selp.f32 	%f391, %f395, %f393, %p432;
$L__BB0_68:
	cvt.u32.u64 	%r278, %rd7;
	setp.lt.s32 	%p433, %r278, %r50;
	@%p433 bra 	$L__BB0_70;
	shl.b64 	%rd61, %rd7, 2;
	add.s64 	%rd62, %rd2, %rd61;
	ld.global.nc.f32 	%f367, [%rd62+-4];
	setp.gt.f32 	%p434, %f367, %f390;
	setp.gt.f32 	%p435, %f392, %f390;
	selp.f32 	%f368, %f392, %f390, %p435;
	selp.f32 	%f392, %f368, %f392, %p434;
	setp.lt.f32 	%p436, %f367, %f391;
	setp.lt.f32 	%p437, %f393, %f391;
	selp.f32 	%f369, %f393, %f391, %p437;
	selp.f32 	%f393, %f369, %f393, %p436;
$L__BB0_70:
	setp.gt.f32 	%p438, %f14, %f391;
	setp.lt.f32 	%p439, %f14, %f390;
	selp.b32 	%r279, -1, %r312, %p439;
	selp.b32 	%r312, 1, %r279, %p438;
	setp.eq.s32 	%p440, %r312, 1;
	selp.f32 	%f370, %f392, 0f7FFFFFFF, %p440;
	shl.b64 	%rd63, %rd7, 2;
	add.s64 	%rd64, %rd5, %rd63;
	st.global.f32 	[%rd64], %f370;
	setp.eq.s32 	%p441, %r312, -1;
	selp.f32 	%f396, %f393, 0f7FFFFFFF, %p441;
	mov.f32 	%f394, %f392;
	mov.f32 	%f395, %f393;
	bra.uni 	$L__BB0_72;
$L__BB0_71:
	shl.b64 	%rd65, %rd7, 2;
	add.s64 	%rd66, %rd5, %rd65;
	mov.b32 	%r280, 2147483647;
	st.global.u32 	[%rd66], %r280;
$L__BB0_72:
	cvt.u32.u64 	%r281, %rd7;
	add.s64 	%rd67, %rd6, %rd7;
	shl.b64 	%rd68, %rd67, 2;
	add.s64 	%rd69, %rd1, %rd68;
	st.global.f32 	[%rd69], %f396;
	add.s32 	%r298, %r281, 1;
	add.s32 	%r4, %r281, 2;
	setp.eq.s32 	%p442, %r298, %r179;
	@%p442 bra 	$L__BB0_73;
	bra.uni 	$L__BB0_5;
$L__BB0_73:
	ld.param.u32 	%r295, [chandelier_exit_batch_f32_param_7];
	mov.u32 	%r293, %ntid.x;
	mov.u32 	%r294, %nctaid.x;
	mad.lo.s32 	%r296, %r293, %r294, %r296;
	setp.lt.s32 	%p451, %r296, %r295;
	@%p451 bra 	$L__BB0_3;
$L__BB0_74:
	ret;
$L__BB0_75:
	setp.lt.u32 	%p443, %r179, 8;
	shl.b32 	%r283, %r296, 1;
	mul.wide.s32 	%rd10, %r283, %r179;
	or.b32  	%r284, %r283, 1;
	mul.wide.s32 	%rd11, %r284, %r179;
	mov.b32 	%r333, 0;
	@%p443 bra 	$L__BB0_78;
	mov.b32 	%r313, 0;
$L__BB0_77:
	.pragma "nounroll";
	cvt.u64.u32 	%rd70, %r313;
	add.s64 	%rd71, %rd10, %rd70;
	shl.b64 	%rd72, %rd71, 2;
	add.s64 	%rd73, %rd1, %rd72;
	mov.b32 	%r286, 2147483647;
	st.global.u32 	[%rd73], %r286;
	add.s64 	%rd74, %rd11, %rd70;
	shl.b64 	%rd75, %rd74, 2;
	add.s64 	%rd76, %rd1, %rd75;
	st.global.u32 	[%rd76], %r286;
	st.global.u32 	[%rd73+4], %r286;
	st.global.u32 	[%rd76+4], %r286;
	st.global.u32 	[%rd73+8], %r286;
	st.global.u32 	[%rd76+8], %r286;
	st.global.u32 	[%rd73+12], %r286;
	st.global.u32 	[%rd76+12], %r286;
	st.global.u32 	[%rd73+16], %r286;
	st.global.u32 	[%rd76+16], %r286;
	st.global.u32 	[%rd73+20], %r286;
	st.global.u32 	[%rd76+20], %r286;
	st.global.u32 	[%rd73+24], %r286;
	st.global.u32 	[%rd76+24], %r286;
	st.global.u32 	[%rd73+28], %r286;
	st.global.u32 	[%rd76+28], %r286;
	add.s32 	%r313, %r313, 8;
	and.b32  	%r333, %r179, 2147483640;
	setp.eq.s32 	%p444, %r313, %r333;
	@%p444 bra 	$L__BB0_78;
	bra.uni 	$L__BB0_77;
$L__BB0_78:
	setp.eq.s32 	%p445, %r98, 0;
	@%p445 bra 	$L__BB0_73;
	add.s32 	%r287, %r98, -1;
	setp.lt.u32 	%p446, %r287, 3;
	@%p446 bra 	$L__BB0_81;
	cvt.u64.u32 	%rd77, %r333;
	add.s64 	%rd78, %rd10, %rd77;
	shl.b64 	%rd79, %rd78, 2;
	add.s64 	%rd80, %rd1, %rd79;
	mov.b32 	%r288, 2147483647;
	st.global.u32 	[%rd80], %r288;
	add.s64 	%rd81, %rd11, %rd77;
	shl.b64 	%rd82, %rd81, 2;
	add.s64 	%rd83, %rd1, %rd82;
	st.global.u32 	[%rd83], %r288;
	st.global.u32 	[%rd80+4], %r288;
	st.global.u32 	[%rd83+4], %r288;
	st.global.u32 	[%rd80+8], %r288;
	st.global.u32 	[%rd83+8], %r288;
	st.global.u32 	[%rd80+12], %r288;
	st.global.u32 	[%rd83+12], %r288;
	add.s32 	%r333, %r333, 4;
$L__BB0_81:
	and.b32  	%r289, %r179, 3;
	setp.eq.s32 	%p447, %r289, 0;
	@%p447 bra 	$L__BB0_73;
	setp.eq.s32 	%p448, %r289, 1;
	@%p448 bra 	$L__BB0_84;
	cvt.u64.u32 	%rd84, %r333;
	add.s64 	%rd85, %rd10, %rd84;
	shl.b64 	%rd86, %rd85, 2;
	add.s64 	%rd87, %rd1, %rd86;
	mov.b32 	%r290, 2147483647;
	st.global.u32 	[%rd87], %r290;
	add.s64 	%rd88, %rd11, %rd84;
	shl.b64 	%rd89, %rd88, 2;
	add.s64 	%rd90, %rd1, %rd89;
	st.global.u32 	[%rd90], %r290;
	st.global.u32 	[%rd87+4], %r290;
	st.global.u32 	[%rd90+4], %r290;
	add.s32 	%r333, %r333, 2;
$L__BB0_84:
	and.b32  	%r291, %r179, 1;
	setp.eq.b32 	%p449, %r291, 1;
	not.pred 	%p450, %p449;
	@%p450 bra 	$L__BB0_73;
	cvt.u64.u32 	%rd91, %r333;
	add.s64 	%rd92, %rd10, %rd91;
	shl.b64 	%rd93, %rd92, 2;
	add.s64 	%rd94, %rd1, %rd93;
	mov.b32 	%r292, 2147483647;
	st.global.u32 	[%rd94], %r292;
	add.s64 	%rd95, %rd11, %rd91;
	shl.b64 	%rd96, %rd95, 2;
	add.s64 	%rd97, %rd1, %rd96;
	st.global.u32 	[%rd97], %r292;
	bra.uni 	$L__BB0_73;
$L__BB0_86:
	and.b32  	%r62, %r141, 3;
	setp.lt.u32 	%p323, %r142, 4;
	@%p323 bra 	$L__BB0_96;
	mul.wide.s32 	%rd50, %r315, 4;
	add.s64 	%rd12, %rd2, %rd50;
	ld.global.nc.f32 	%f82, [%rd12];
	abs.f32 	%f309, %f82;
	setp.nan.f32 	%p325, %f309, %f309;
	mov.pred 	%p470, 0;
	@%p325 bra 	$L__BB0_89;
	abs.f32 	%f310, %f389;
	setp.nan.f32 	%p326, %f310, %f310;
	setp.lt.f32 	%p327, %f82, %f389;
	or.pred  	%p470, %p326, %p327;
$L__BB0_89:
	selp.b32 	%r63, %r315, %r311, %p470;
	selp.f32 	%f83, %f82, %f389, %p470;
	ld.global.nc.f32 	%f84, [%rd12+4];
	abs.f32 	%f311, %f84;
	setp.nan.f32 	%p329, %f311, %f311;
	mov.pred 	%p471, 0;
	@%p329 bra 	$L__BB0_91;
	abs.f32 	%f312, %f83;
	setp.nan.f32 	%p330, %f312, %f312;
	setp.lt.f32 	%p331, %f84, %f83;
	or.pred  	%p471, %p330, %p331;
$L__BB0_91:
	add.s32 	%r247, %r315, 1;
	selp.b32 	%r64, %r247, %r63, %p471;
	selp.f32 	%f85, %f84, %f83, %p471;
	ld.global.nc.f32 	%f86, [%rd12+8];
	abs.f32 	%f313, %f86;
	setp.nan.f32 	%p333, %f313, %f313;
	mov.pred 	%p472, 0;
	@%p333 bra 	$L__BB0_93;
	abs.f32 	%f314, %f85;
	setp.nan.f32 	%p334, %f314, %f314;
	setp.lt.f32 	%p335, %f86, %f85;
	or.pred  	%p472, %p334, %p335;
$L__BB0_93:
	add.s32 	%r248, %r315, 2;
	selp.b32 	%r65, %r248, %r64, %p472;
	selp.f32 	%f87, %f86, %f85, %p472;
	ld.global.nc.f32 	%f88, [%rd12+12];
	abs.f32 	%f315, %f88;
	setp.nan.f32 	%p337, %f315, %f315;
	mov.pred 	%p473, 0;
	@%p337 bra 	$L__BB0_95;
	abs.f32 	%f316, %f87;
	setp.nan.f32 	%p338, %f316, %f316;
	setp.lt.f32 	%p339, %f88, %f87;
	or.pred  	%p473, %p338, %p339;
$L__BB0_95:
	add.s32 	%r249, %r315, 3;
	selp.b32 	%r311, %r249, %r65, %p473;
	selp.f32 	%f389, %f88, %f87, %p473;
	add.s32 	%r315, %r315, 4;
$L__BB0_96:
	setp.eq.s32 	%p340, %r62, 0;
	@%p340 bra 	$L__BB0_63;
	setp.eq.s32 	%p341, %r62, 1;
	@%p341 bra 	$L__BB0_103;
	mul.wide.s32 	%rd51, %r315, 4;
	add.s64 	%rd13, %rd2, %rd51;
	ld.global.nc.f32 	%f92, [%rd13];
	abs.f32 	%f318, %f92;
	setp.nan.f32 	%p343, %f318, %f318;
	mov.pred 	%p474, 0;
	@%p343 bra 	$L__BB0_100;
	abs.f32 	%f319, %f389;
	setp.nan.f32 	%p344, %f319, %f319;
	setp.lt.f32 	%p345, %f92, %f389;
	or.pred  	%p474, %p344, %p345;
$L__BB0_100:
	selp.b32 	%r71, %r315, %r311, %p474;
	selp.f32 	%f93, %f92, %f389, %p474;
	ld.global.nc.f32 	%f94, [%rd13+4];
	abs.f32 	%f320, %f94;
	setp.nan.f32 	%p347, %f320, %f320;
	mov.pred 	%p475, 0;
	@%p347 bra 	$L__BB0_102;
	abs.f32 	%f321, %f93;
	setp.nan.f32 	%p348, %f321, %f321;
	setp.lt.f32 	%p349, %f94, %f93;
	or.pred  	%p475, %p348, %p349;
$L__BB0_102:
	add.s32 	%r251, %r315, 1;
	selp.b32 	%r311, %r251, %r71, %p475;
	selp.f32 	%f389, %f94, %f93, %p475;
	add.s32 	%r315, %r315, 2;
$L__BB0_103:
	and.b32  	%r252, %r141, 1;
	setp.eq.b32 	%p350, %r252, 1;
	not.pred 	%p351, %p350;
	@%p351 bra 	$L__BB0_63;
	mul.wide.s32 	%rd52, %r315, 4;
	add.s64 	%rd53, %rd2, %rd52;
	ld.global.nc.f32 	%f98, [%rd53];
	abs.f32 	%f322, %f98;
	setp.nan.f32 	%p353, %f322, %f322;
	mov.pred 	%p476, 0;
	@%p353 bra 	$L__BB0_106;
	abs.f32 	%f323, %f389;
	setp.nan.f32 	%p354, %f323, %f323;
	setp.lt.f32 	%p355, %f98, %f389;
	or.pred  	%p476, %p354, %p355;
$L__BB0_106:
	selp.b32 	%r311, %r315, %r311, %p476;
	selp.f32 	%f389, %f98, %f389, %p476;
	bra.uni 	$L__BB0_63;
$L__BB0_107:
	and.b32  	%r81, %r103, 3;
	setp.lt.u32 	%p184, %r104, 4;
	@%p184 bra 	$L__BB0_117;
	mul.wide.s32 	%rd40, %r327, 4;
	add.s64 	%rd14, %rd2, %rd40;
	ld.global.nc.f32 	%f102, [%rd14];
	abs.f32 	%f238, %f102;
	setp.nan.f32 	%p186, %f238, %f238;
	mov.pred 	%p477, 0;
	@%p186 bra 	$L__BB0_110;
	abs.f32 	%f239, %f387;
	setp.nan.f32 	%p187, %f239, %f239;
	setp.gt.f32 	%p188, %f102, %f387;
	or.pred  	%p477, %p187, %p188;
$L__BB0_110:
	selp.b32 	%r82, %r327, %r307, %p477;
	selp.f32 	%f103, %f102, %f387, %p477;
	ld.global.nc.f32 	%f104, [%rd14+4];
	abs.f32 	%f240, %f104;
	setp.nan.f32 	%p190, %f240, %f240;
	mov.pred 	%p478, 0;
	@%p190 bra 	$L__BB0_112;
	abs.f32 	%f241, %f103;
	setp.nan.f32 	%p191, %f241, %f241;
	setp.gt.f32 	%p192, %f104, %f103;
	or.pred  	%p478, %p191, %p192;
$L__BB0_112:
	add.s32 	%r205, %r327, 1;
	selp.b32 	%r83, %r205, %r82, %p478;
	selp.f32 	%f105, %f104, %f103, %p478;
	ld.global.nc.f32 	%f106, [%rd14+8];
	abs.f32 	%f242, %f106;
	setp.nan.f32 	%p194, %f242, %f242;
	mov.pred 	%p479, 0;
	@%p194 bra 	$L__BB0_114;
	abs.f32 	%f243, %f105;
	setp.nan.f32 	%p195, %f243, %f243;
	setp.gt.f32 	%p196, %f106, %f105;
	or.pred  	%p479, %p195, %p196;
$L__BB0_114:
	add.s32 	%r206, %r327, 2;
	selp.b32 	%r84, %r206, %r83, %p479;
	selp.f32 	%f107, %f106, %f105, %p479;
	ld.global.nc.f32 	%f108, [%rd14+12];
	abs.f32 	%f244, %f108;
	setp.nan.f32 	%p198, %f244, %f244;
	mov.pred 	%p480, 0;
	@%p198 bra 	$L__BB0_116;
	abs.f32 	%f245, %f107;
	setp.nan.f32 	%p199, %f245, %f245;
	setp.gt.f32 	%p200, %f108, %f107;
	or.pred  	%p480, %p199, %p200;
$L__BB0_116:
	add.s32 	%r207, %r327, 3;
	selp.b32 	%r307, %r207, %r84, %p480;
	selp.f32 	%f387, %f108, %f107, %p480;
	add.s32 	%r327, %r327, 4;
$L__BB0_117:
	setp.eq.s32 	%p201, %r81, 0;
	@%p201 bra 	$L__BB0_40;
	setp.eq.s32 	%p202, %r81, 1;
	@%p202 bra 	$L__BB0_124;
	mul.wide.s32 	%rd41, %r327, 4;
	add.s64 	%rd15, %rd2, %rd41;
	ld.global.nc.f32 	%f112, [%rd15];
	abs.f32 	%f247, %f112;
	setp.nan.f32 	%p204, %f247, %f247;
	mov.pred 	%p481, 0;
	@%p204 bra 	$L__BB0_121;
	abs.f32 	%f248, %f387;
	setp.nan.f32 	%p205, %f248, %f248;
	setp.gt.f32 	%p206, %f112, %f387;
	or.pred  	%p481, %p205, %p206;
$L__BB0_121:
	selp.b32 	%r90, %r327, %r307, %p481;
	selp.f32 	%f113, %f112, %f387, %p481;
	ld.global.nc.f32 	%f114, [%rd15+4];
	abs.f32 	%f249, %f114;
	setp.nan.f32 	%p208, %f249, %f249;
	mov.pred 	%p482, 0;
	@%p208 bra 	$L__BB0_123;
	abs.f32 	%f250, %f113;
	setp.nan.f32 	%p209, %f250, %f250;
	setp.gt.f32 	%p210, %f114, %f113;
	or.pred  	%p482, %p209, %p210;
$L__BB0_123:
	add.s32 	%r209, %r327, 1;
	selp.b32 	%r307, %r209, %r90, %p482;
	selp.f32 	%f387, %f114, %f113, %p482;
	add.s32 	%r327, %r327, 2;
$L__BB0_124:
	and.b32  	%r210, %r103, 1;
	setp.eq.b32 	%p211, %r210, 1;
	not.pred 	%p212, %p211;
	@%p212 bra 	$L__BB0_40;
	mul.wide.s32 	%rd42, %r327, 4;
	add.s64 	%rd43, %rd2, %rd42;
	ld.global.nc.f32 	%f118, [%rd43];
	abs.f32 	%f251, %f118;
	setp.nan.f32 	%p214, %f251, %f251;
	mov.pred 	%p483, 0;
	@%p214 bra 	$L__BB0_127;
	abs.f32 	%f252, %f387;
	setp.nan.f32 	%p215, %f252, %f252;
	setp.gt.f32 	%p216, %f118, %f387;
	or.pred  	%p483, %p215, %p216;
$L__BB0_127:
	selp.b32 	%r307, %r327, %r307, %p483;
	selp.f32 	%f387, %f118, %f387, %p483;
	bra.uni 	$L__BB0_40;
$L__BB0_128:
	cvt.u32.u64 	%r213, %rd7;
	sub.s32 	%r106, %r4, %r315;
	sub.s32 	%r214, %r213, %r315;
	and.b32  	%r107, %r106, 7;
	setp.lt.u32 	%p217, %r214, 7;
	mov.b32 	%r307, -1;
	mov.f32 	%f387, 0f7FFFFFFF;
	mov.u32 	%r339, %r315;
	@%p217 bra 	$L__BB0_147;
	and.b32  	%r108, %r106, -8;
	mov.b32 	%r337, 0;
	mov.b32 	%r307, -1;
	mov.f32 	%f387, 0f7FFFFFFF;
	mov.u32 	%r339, %r315;
$L__BB0_130:
	.pragma "nounroll";
	mul.wide.s32 	%rd44, %r339, 4;
	add.s64 	%rd16, %rd4, %rd44;
	ld.global.nc.f32 	%f121, [%rd16];
	abs.f32 	%f256, %f121;
	setp.nan.f32 	%p219, %f256, %f256;
	mov.pred 	%p484, 0;
	@%p219 bra 	$L__BB0_132;
	abs.f32 	%f257, %f387;
	setp.nan.f32 	%p220, %f257, %f257;
	setp.gt.f32 	%p221, %f121, %f387;
	or.pred  	%p484, %p220, %p221;
$L__BB0_132:
	selp.b32 	%r112, %r339, %r307, %p484;
	selp.f32 	%f122, %f121, %f387, %p484;
	ld.global.nc.f32 	%f123, [%rd16+4];
	abs.f32 	%f258, %f123;
	setp.nan.f32 	%p223, %f258, %f258;
	mov.pred 	%p485, 0;
	@%p223 bra 	$L__BB0_134;
	abs.f32 	%f259, %f122;
	setp.nan.f32 	%p224, %f259, %f259;
	setp.gt.f32 	%p225, %f123, %f122;
	or.pred  	%p485, %p224, %p225;
$L__BB0_134:
	add.s32 	%r217, %r339, 1;
	selp.b32 	%r113, %r217, %r112, %p485;
	selp.f32 	%f124, %f123, %f122, %p485;
	ld.global.nc.f32 	%f125, [%rd16+8];
	abs.f32 	%f260, %f125;
	setp.nan.f32 	%p227, %f260, %f260;
	mov.pred 	%p486, 0;
	@%p227 bra 	$L__BB0_136;
	abs.f32 	%f261, %f124;
	setp.nan.f32 	%p228, %f261, %f261;
	setp.gt.f32 	%p229, %f125, %f124;
	or.pred  	%p486, %p228, %p229;
$L__BB0_136:
	add.s32 	%r218, %r339, 2;
	selp.b32 	%r114, %r218, %r113, %p486;
	selp.f32 	%f126, %f125, %f124, %p486;
	ld.global.nc.f32 	%f127, [%rd16+12];
	abs.f32 	%f262, %f127;
	setp.nan.f32 	%p231, %f262, %f262;
	mov.pred 	%p487, 0;
	@%p231 bra 	$L__BB0_138;
	abs.f32 	%f263, %f126;
	setp.nan.f32 	%p232, %f263, %f263;
	setp.gt.f32 	%p233, %f127, %f126;
	or.pred  	%p487, %p232, %p233;
$L__BB0_138:
	add.s32 	%r219, %r339, 3;
	selp.b32 	%r115, %r219, %r114, %p487;
	selp.f32 	%f128, %f127, %f126, %p487;
	ld.global.nc.f32 	%f129, [%rd16+16];
	abs.f32 	%f264, %f129;
	setp.nan.f32 	%p235, %f264, %f264;
	mov.pred 	%p488, 0;
	@%p235 bra 	$L__BB0_140;
	abs.f32 	%f265, %f128;
	setp.nan.f32 	%p236, %f265, %f265;
	setp.gt.f32 	%p237, %f129, %f128;
	or.pred  	%p488, %p236, %p237;
$L__BB0_140:
	add.s32 	%r220, %r339, 4;
	selp.b32 	%r116, %r220, %r115, %p488;
	selp.f32 	%f130, %f129, %f128, %p488;
	ld.global.nc.f32 	%f131, [%rd16+20];
	abs.f32 	%f266, %f131;
	setp.nan.f32 	%p239, %f266, %f266;
	mov.pred 	%p489, 0;
	@%p239 bra 	$L__BB0_142;
	abs.f32 	%f267, %f130;
	setp.nan.f32 	%p240, %f267, %f267;
	setp.gt.f32 	%p241, %f131, %f130;
	or.pred  	%p489, %p240, %p241;
$L__BB0_142:
	add.s32 	%r221, %r339, 5;
	selp.b32 	%r117, %r221, %r116, %p489;
	selp.f32 	%f132, %f131, %f130, %p489;
	ld.global.nc.f32 	%f133, [%rd16+24];
	abs.f32 	%f268, %f133;
	setp.nan.f32 	%p243, %f268, %f268;
	mov.pred 	%p490, 0;
	@%p243 bra 	$L__BB0_144;
	abs.f32 	%f269, %f132;
	setp.nan.f32 	%p244, %f269, %f269;
	setp.gt.f32 	%p245, %f133, %f132;
	or.pred  	%p490, %p244, %p245;
$L__BB0_144:
	add.s32 	%r222, %r339, 6;
	selp.b32 	%r118, %r222, %r117, %p490;
	selp.f32 	%f134, %f133, %f132, %p490;
	ld.global.nc.f32 	%f135, [%rd16+28];
	abs.f32 	%f270, %f135;
	setp.nan.f32 	%p247, %f270, %f270;
	mov.pred 	%p491, 0;
	@%p247 bra 	$L__BB0_146;
	abs.f32 	%f271, %f134;
	setp.nan.f32 	%p248, %f271, %f271;
	setp.gt.f32 	%p249, %f135, %f134;
	or.pred  	%p491, %p248, %p249;
$L__BB0_146:
	add.s32 	%r223, %r339, 7;
	selp.b32 	%r307, %r223, %r118, %p491;
	selp.f32 	%f387, %f135, %f134, %p491;
	add.s32 	%r339, %r339, 8;
	add.s32 	%r337, %r337, 8;
	setp.ne.s32 	%p250, %r337, %r108;
	@%p250 bra 	$L__BB0_130;
$L__BB0_147:
	setp.eq.s32 	%p251, %r107, 0;
	@%p251 bra 	$L__BB0_40;
	and.b32  	%r125, %r106, 3;
	setp.lt.u32 	%p252, %r107, 4;
	@%p252 bra 	$L__BB0_158;
	mul.wide.s32 	%rd45, %r339, 4;
	add.s64 	%rd17, %rd4, %rd45;
	ld.global.nc.f32 	%f139, [%rd17];
	abs.f32 	%f273, %f139;
	setp.nan.f32 	%p254, %f273, %f273;
	mov.pred 	%p492, 0;
	@%p254 bra 	$L__BB0_151;
	abs.f32 	%f274, %f387;
	setp.nan.f32 	%p255, %f274, %f274;
	setp.gt.f32 	%p256, %f139, %f387;
	or.pred  	%p492, %p255, %p256;
$L__BB0_151:
	selp.b32 	%r126, %r339, %r307, %p492;
	selp.f32 	%f140, %f139, %f387, %p492;
	ld.global.nc.f32 	%f141, [%rd17+4];
	abs.f32 	%f275, %f141;
	setp.nan.f32 	%p258, %f275, %f275;
	mov.pred 	%p493, 0;
	@%p258 bra 	$L__BB0_153;
	abs.f32 	%f276, %f140;
	setp.nan.f32 	%p259, %f276, %f276;
	setp.gt.f32 	%p260, %f141, %f140;
	or.pred  	%p493, %p259, %p260;
$L__BB0_153:
	add.s32 	%r225, %r339, 1;
	selp.b32 	%r127, %r225, %r126, %p493;
	selp.f32 	%f142, %f141, %f140, %p493;
	ld.global.nc.f32 	%f143, [%rd17+8];
	abs.f32 	%f277, %f143;
	setp.nan.f32 	%p262, %f277, %f277;
	mov.pred 	%p494, 0;
	@%p262 bra 	$L__BB0_155;
	abs.f32 	%f278, %f142;
	setp.nan.f32 	%p263, %f278, %f278;
	setp.gt.f32 	%p264, %f143, %f142;
	or.pred  	%p494, %p263, %p264;
$L__BB0_155:
	add.s32 	%r226, %r339, 2;
	selp.b32 	%r128, %r226, %r127, %p494;
	selp.f32 	%f144, %f143, %f142, %p494;
	ld.global.nc.f32 	%f145, [%rd17+12];
	abs.f32 	%f279, %f145;
	setp.nan.f32 	%p266, %f279, %f279;
	mov.pred 	%p495, 0;
	@%p266 bra 	$L__BB0_157;
	abs.f32 	%f280, %f144;
	setp.nan.f32 	%p267, %f280, %f280;
	setp.gt.f32 	%p268, %f145, %f144;
	or.pred  	%p495, %p267, %p268;
$L__BB0_157:
	add.s32 	%r227, %r339, 3;
	selp.b32 	%r307, %r227, %r128, %p495;
	selp.f32 	%f387, %f145, %f144, %p495;
	add.s32 	%r339, %r339, 4;
$L__BB0_158:
	setp.eq.s32 	%p269, %r125, 0;
	@%p269 bra 	$L__BB0_40;
	setp.eq.s32 	%p270, %r125, 1;
	@%p270 bra 	$L__BB0_165;
	mul.wide.s32 	%rd46, %r339, 4;
	add.s64 	%rd18, %rd4, %rd46;
	ld.global.nc.f32 	%f149, [%rd18];
	abs.f32 	%f282, %f149;
	setp.nan.f32 	%p272, %f282, %f282;
	mov.pred 	%p496, 0;
	@%p272 bra 	$L__BB0_162;
	abs.f32 	%f283, %f387;
	setp.nan.f32 	%p273, %f283, %f283;
	setp.gt.f32 	%p274, %f149, %f387;
	or.pred  	%p496, %p273, %p274;
$L__BB0_162:
	selp.b32 	%r134, %r339, %r307, %p496;
	selp.f32 	%f150, %f149, %f387, %p496;
	ld.global.nc.f32 	%f151, [%rd18+4];
	abs.f32 	%f284, %f151;
	setp.nan.f32 	%p276, %f284, %f284;
	mov.pred 	%p497, 0;
	@%p276 bra 	$L__BB0_164;
	abs.f32 	%f285, %f150;
	setp.nan.f32 	%p277, %f285, %f285;
	setp.gt.f32 	%p278, %f151, %f150;
	or.pred  	%p497, %p277, %p278;
$L__BB0_164:
	add.s32 	%r229, %r339, 1;
	selp.b32 	%r307, %r229, %r134, %p497;
	selp.f32 	%f387, %f151, %f150, %p497;
	add.s32 	%r339, %r339, 2;
$L__BB0_165:
	and.b32  	%r230, %r106, 1;
	setp.eq.b32 	%p279, %r230, 1;
	not.pred 	%p280, %p279;
	@%p280 bra 	$L__BB0_40;
	mul.wide.s32 	%rd47, %r339, 4;
	add.s64 	%rd48, %rd4, %rd47;
	ld.global.nc.f32 	%f155, [%rd48];
	abs.f32 	%f286, %f155;
	setp.nan.f32 	%p282, %f286, %f286;
	mov.pred 	%p498, 0;
	@%p282 bra 	$L__BB0_168;
	abs.f32 	%f287, %f387;
	setp.nan.f32 	%p283, %f287, %f287;
	setp.gt.f32 	%p284, %f155, %f387;
	or.pred  	%p498, %p283, %p284;
$L__BB0_168:
	selp.b32 	%r307, %r339, %r307, %p498;
	selp.f32 	%f387, %f155, %f387, %p498;
	bra.uni 	$L__BB0_40;
$L__BB0_169:
	cvt.u32.u64 	%r255, %rd7;
	sub.s32 	%r144, %r4, %r315;
	sub.s32 	%r256, %r255, %r315;
	and.b32  	%r145, %r144, 7;
	setp.lt.u32 	%p356, %r256, 7;
	mov.b32 	%r311, -1;
	mov.f32 	%f389, 0f7FFFFFFF;
	@%p356 bra 	$L__BB0_188;
	and.b32  	%r146, %r144, -8;
	mov.b32 	%r349, 0;
	mov.b32 	%r311, -1;
	mov.f32 	%f389, 0f7FFFFFFF;
$L__BB0_171:
	.pragma "nounroll";
	mul.wide.s32 	%rd54, %r315, 4;
	add.s64 	%rd19, %rd3, %rd54;
	ld.global.nc.f32 	%f158, [%rd19];
	abs.f32 	%f327, %f158;
	setp.nan.f32 	%p358, %f327, %f327;
	mov.pred 	%p499, 0;
	@%p358 bra 	$L__BB0_173;
	abs.f32 	%f328, %f389;
	setp.nan.f32 	%p359, %f328, %f328;
	setp.lt.f32 	%p360, %f158, %f389;
	or.pred  	%p499, %p359, %p360;
$L__BB0_173:
	selp.b32 	%r150, %r315, %r311, %p499;
	selp.f32 	%f159, %f158, %f389, %p499;
	ld.global.nc.f32 	%f160, [%rd19+4];
	abs.f32 	%f329, %f160;
	setp.nan.f32 	%p362, %f329, %f329;
	mov.pred 	%p500, 0;
	@%p362 bra 	$L__BB0_175;
	abs.f32 	%f330, %f159;
	setp.nan.f32 	%p363, %f330, %f330;
	setp.lt.f32 	%p364, %f160, %f159;
	or.pred  	%p500, %p363, %p364;
$L__BB0_175:
	add.s32 	%r259, %r315, 1;
	selp.b32 	%r151, %r259, %r150, %p500;
	selp.f32 	%f161, %f160, %f159, %p500;
	ld.global.nc.f32 	%f162, [%rd19+8];
	abs.f32 	%f331, %f162;
	setp.nan.f32 	%p366, %f331, %f331;
	mov.pred 	%p501, 0;
	@%p366 bra 	$L__BB0_177;
	abs.f32 	%f332, %f161;
	setp.nan.f32 	%p367, %f332, %f332;
	setp.lt.f32 	%p368, %f162, %f161;
	or.pred  	%p501, %p367, %p368;
$L__BB0_177:
	add.s32 	%r260, %r315, 2;
	selp.b32 	%r152, %r260, %r151, %p501;
	selp.f32 	%f163, %f162, %f161, %p501;
	ld.global.nc.f32 	%f164, [%rd19+12];
	abs.f32 	%f333, %f164;
	setp.nan.f32 	%p370, %f333, %f333;
	mov.pred 	%p502, 0;
	@%p370 bra 	$L__BB0_179;
	abs.f32 	%f334, %f163;
	setp.nan.f32 	%p371, %f334, %f334;
	setp.lt.f32 	%p372, %f164, %f163;
	or.pred  	%p502, %p371, %p372;
$L__BB0_179:
	add.s32 	%r261, %r315, 3;
	selp.b32 	%r153, %r261, %r152, %p502;
	selp.f32 	%f165, %f164, %f163, %p502;
	ld.global.nc.f32 	%f166, [%rd19+16];
	abs.f32 	%f335, %f166;
	setp.nan.f32 	%p374, %f335, %f335;
	mov.pred 	%p503, 0;
	@%p374 bra 	$L__BB0_181;
	abs.f32 	%f336, %f165;
	setp.nan.f32 	%p375, %f336, %f336;
	setp.lt.f32 	%p376, %f166, %f165;
	or.pred  	%p503, %p375, %p376;
$L__BB0_181:
	add.s32 	%r262, %r315, 4;
	selp.b32 	%r154, %r262, %r153, %p503;
	selp.f32 	%f167, %f166, %f165, %p503;
	ld.global.nc.f32 	%f168, [%rd19+20];
	abs.f32 	%f337, %f168;
	setp.nan.f32 	%p378, %f337, %f337;
	mov.pred 	%p504, 0;
	@%p378 bra 	$L__BB0_183;
	abs.f32 	%f338, %f167;
	setp.nan.f32 	%p379, %f338, %f338;
	setp.lt.f32 	%p380, %f168, %f167;
	or.pred  	%p504, %p379, %p380;
$L__BB0_183:
	add.s32 	%r263, %r315, 5;
	selp.b32 	%r155, %r263, %r154, %p504;
	selp.f32 	%f169, %f168, %f167, %p504;
	ld.global.nc.f32 	%f170, [%rd19+24];
	abs.f32 	%f339, %f170;
	setp.nan.f32 	%p382, %f339, %f339;
	mov.pred 	%p505, 0;
	@%p382 bra 	$L__BB0_185;
	abs.f32 	%f340, %f169;
	setp.nan.f32 	%p383, %f340, %f340;
	setp.lt.f32 	%p384, %f170, %f169;
	or.pred  	%p505, %p383, %p384;
$L__BB0_185:
	add.s32 	%r264, %r315, 6;
	selp.b32 	%r156, %r264, %r155, %p505;
	selp.f32 	%f171, %f170, %f169, %p505;
	ld.global.nc.f32 	%f172, [%rd19+28];
	abs.f32 	%f341, %f172;
	setp.nan.f32 	%p386, %f341, %f341;
	mov.pred 	%p506, 0;
	@%p386 bra 	$L__BB0_187;
	abs.f32 	%f342, %f171;
	setp.nan.f32 	%p387, %f342, %f342;
	setp.lt.f32 	%p388, %f172, %f171;
	or.pred  	%p506, %p387, %p388;
$L__BB0_187:
	add.s32 	%r265, %r315, 7;
	selp.b32 	%r311, %r265, %r156, %p506;
	selp.f32 	%f389, %f172, %f171, %p506;
	add.s32 	%r315, %r315, 8;
	add.s32 	%r349, %r349, 8;
	setp.ne.s32 	%p389, %r349, %r146;
	@%p389 bra 	$L__BB0_171;
$L__BB0_188:
	setp.eq.s32 	%p390, %r145, 0;
	@%p390 bra 	$L__BB0_63;
	and.b32  	%r163, %r144, 3;
	setp.lt.u32 	%p391, %r145, 4;
	@%p391 bra 	$L__BB0_199;
	mul.wide.s32 	%rd55, %r315, 4;
	add.s64 	%rd20, %rd3, %rd55;
	ld.global.nc.f32 	%f176, [%rd20];
	abs.f32 	%f344, %f176;
	setp.nan.f32 	%p393, %f344, %f344;
	mov.pred 	%p507, 0;
	@%p393 bra 	$L__BB0_192;
	abs.f32 	%f345, %f389;
	setp.nan.f32 	%p394, %f345, %f345;
	setp.lt.f32 	%p395, %f176, %f389;
	or.pred  	%p507, %p394, %p395;
$L__BB0_192:
	selp.b32 	%r164, %r315, %r311, %p507;
	selp.f32 	%f177, %f176, %f389, %p507;
	ld.global.nc.f32 	%f178, [%rd20+4];
	abs.f32 	%f346, %f178;
	setp.nan.f32 	%p397, %f346, %f346;
	mov.pred 	%p508, 0;
	@%p397 bra 	$L__BB0_194;
	abs.f32 	%f347, %f177;
	setp.nan.f32 	%p398, %f347, %f347;
	setp.lt.f32 	%p399, %f178, %f177;
	or.pred  	%p508, %p398, %p399;
$L__BB0_194:
	add.s32 	%r267, %r315, 1;
	selp.b32 	%r165, %r267, %r164, %p508;
	selp.f32 	%f179, %f178, %f177, %p508;
	ld.global.nc.f32 	%f180, [%rd20+8];
	abs.f32 	%f348, %f180;
	setp.nan.f32 	%p401, %f348, %f348;
	mov.pred 	%p509, 0;
	@%p401 bra 	$L__BB0_196;
	abs.f32 	%f349, %f179;
	setp.nan.f32 	%p402, %f349, %f349;
	setp.lt.f32 	%p403, %f180, %f179;
	or.pred  	%p509, %p402, %p403;
$L__BB0_196:
	add.s32 	%r268, %r315, 2;
	selp.b32 	%r166, %r268, %r165, %p509;
	selp.f32 	%f181, %f180, %f179, %p509;
	ld.global.nc.f32 	%f182, [%rd20+12];
	abs.f32 	%f350, %f182;
	setp.nan.f32 	%p405, %f350, %f350;
	mov.pred 	%p510, 0;
	@%p405 bra 	$L__BB0_198;
	abs.f32 	%f351, %f181;
	setp.nan.f32 	%p406, %f351, %f351;
	setp.lt.f32 	%p407, %f182, %f181;
	or.pred  	%p510, %p406, %p407;
$L__BB0_198:
	add.s32 	%r269, %r315, 3;
	selp.b32 	%r311, %r269, %r166, %p510;
	selp.f32 	%f389, %f182, %f181, %p510;
	add.s32 	%r315, %r315, 4;
$L__BB0_199:
	setp.eq.s32 	%p408, %r163, 0;
	@%p408 bra 	$L__BB0_63;
	setp.eq.s32 	%p409, %r163, 1;
	@%p409 bra 	$L__BB0_206;
	mul.wide.s32 	%rd56, %r315, 4;
	add.s64 	%rd21, %rd3, %rd56;
	ld.global.nc.f32 	%f186, [%rd21];
	abs.f32 	%f353, %f186;
	setp.nan.f32 	%p411, %f353, %f353;
	mov.pred 	%p511, 0;
	@%p411 bra 	$L__BB0_203;
	abs.f32 	%f354, %f389;
	setp.nan.f32 	%p412, %f354, %f354;
	setp.lt.f32 	%p413, %f186, %f389;
	or.pred  	%p511, %p412, %p413;
$L__BB0_203:
	selp.b32 	%r172, %r315, %r311, %p511;
	selp.f32 	%f187, %f186, %f389, %p511;
	ld.global.nc.f32 	%f188, [%rd21+4];
	abs.f32 	%f355, %f188;
	setp.nan.f32 	%p415, %f355, %f355;
	mov.pred 	%p512, 0;
	@%p415 bra 	$L__BB0_205;
	abs.f32 	%f356, %f187;
	setp.nan.f32 	%p416, %f356, %f356;
	setp.lt.f32 	%p417, %f188, %f187;
	or.pred  	%p512, %p416, %p417;
$L__BB0_205:
	add.s32 	%r271, %r315, 1;
	selp.b32 	%r311, %r271, %r172, %p512;
	selp.f32 	%f389, %f188, %f187, %p512;
	add.s32 	%r315, %r315, 2;
$L__BB0_206:
	and.b32  	%r272, %r144, 1;
	setp.eq.b32 	%p418, %r272, 1;
	not.pred 	%p419, %p418;
	@%p419 bra 	$L__BB0_63;
	mul.wide.s32 	%rd57, %r315, 4;
	add.s64 	%rd58, %rd3, %rd57;
	ld.global.nc.f32 	%f192, [%rd58];
	abs.f32 	%f357, %f192;
	setp.nan.f32 	%p421, %f357, %f357;
	mov.pred 	%p513, 0;
	@%p421 bra 	$L__BB0_209;
	abs.f32 	%f358, %f389;
	setp.nan.f32 	%p422, %f358, %f358;
	setp.lt.f32 	%p423, %f192, %f389;
	or.pred  	%p513, %p422, %p423;
$L__BB0_209:
	selp.b32 	%r311, %r315, %r311, %p513;
	selp.f32 	%f389, %f192, %f389, %p513;
	bra.uni 	$L__BB0_63;

}
	// .globl	chandelier_exit_many_series_one_param_time_major_f32
.visible .entry chandelier_exit_many_series_one_param_time_major_f32(
	.param .u64 .ptr .align 1 chandelier_exit_many_series_one_param_time_major_f32_param_0,
	.param .u64 .ptr .align 1 chandelier_exit_many_series_one_param_time_major_f32_param_1,
	.param .u64 .ptr .align 1 chandelier_exit_many_series_one_param_time_major_f32_param_2,
	.param .u32 chandelier_exit_many_series_one_param_time_major_f32_param_3,
	.param .u32 chandelier_exit_many_series_one_param_time_major_f32_param_4,
	.param .u32 chandelier_exit_many_series_one_param_time_major_f32_param_5,
	.param .f32 chandelier_exit_many_series_one_param_time_major_f32_param_6,
	.param .u64 .ptr .align 1 chandelier_exit_many_series_one_param_time_major_f32_param_7,
	.param .u32 chandelier_exit_many_series_one_param_time_major_f32_param_8,
	.param .u64 .ptr .align 1 chandelier_exit_many_series_one_param_time_major_f32_param_9
)
{
	.reg .pred 	%p<560>;
	.reg .b16 	%rs<21>;
	.reg .b32 	%r<423>;
	.reg .b32 	%f<523>;
	.reg .b64 	%rd<180>;

	ld.param.u64 	%rd61, [chandelier_exit_many_series_one_param_time_major_f32_param_0];
	ld.param.u64 	%rd62, [chandelier_exit_many_series_one_param_time_major_f32_param_1];
	ld.param.u64 	%rd63, [chandelier_exit_many_series_one_param_time_major_f32_param_2];
	ld.param.u32 	%r195, [chandelier_exit_many_series_one_param_time_major_f32_param_3];
	ld.param.u32 	%r196, [chandelier_exit_many_series_one_param_time_major_f32_param_4];
	ld.param.u32 	%r197, [chandelier_exit_many_series_one_param_time_major_f32_param_5];
	ld.param.u32 	%r198, [chandelier_exit_many_series_one_param_time_major_f32_param_8];
	ld.param.u64 	%rd64, [chandelier_exit_many_series_one_param_time_major_f32_param_9];
	cvta.to.global.u64 	%rd1, %rd64;
	cvta.to.global.u64 	%rd2, %rd63;
	cvta.to.global.u64 	%rd3, %rd62;
	cvta.to.global.u64 	%rd4, %rd61;
	mov.u32 	%r199, %ntid.x;
	mov.u32 	%r200, %nctaid.x;
	mul.lo.s32 	%r1, %r199, %r200;
	mov.u32 	%r201, %ctaid.x;
	mov.u32 	%r202, %tid.x;
	mad.lo.s32 	%r388, %r201, %r199, %r202;
	setp.ge.s32 	%p129, %r388, %r195;
	@%p129 bra 	$L__BB1_235;
	ld.param.f32 	%f446, [chandelier_exit_many_series_one_param_time_major_f32_param_6];
	setp.gt.s32 	%p130, %r197, 0;
	cvt.rn.f32.u32 	%f233, %r197;
	rcp.rn.f32 	%f1, %f233;
	mul.wide.s32 	%rd5, %r196, %r195;
	neg.f32 	%f2, %f446;
	@%p130 bra 	$L__BB1_16;
	setp.lt.s32 	%p487, %r196, 1;
	@%p487 bra 	$L__BB1_235;
	and.b32  	%r3, %r196, 7;
	add.s32 	%r4, %r3, -1;
	and.b32  	%r5, %r196, 3;
	and.b32  	%r6, %r196, 2147483640;
	and.b32  	%r7, %r196, 1;
	neg.s32 	%r8, %r6;
	shl.b32 	%r9, %r195, 3;
	shl.b64 	%rd176, %rd5, 2;
	mul.wide.s32 	%rd171, %r195, 4;
$L__BB1_4:
	setp.lt.u32 	%p488, %r196, 8;
	mov.b32 	%r351, 0;
	@%p488 bra 	$L__BB1_7;
	mov.u32 	%r348, %r388;
	mov.u32 	%r349, %r8;
$L__BB1_6:
	.pragma "nounroll";
	mul.wide.s32 	%rd137, %r348, 4;
	add.s64 	%rd138, %rd1, %rd137;
	mov.b32 	%r340, 2147483647;
	st.global.u32 	[%rd138], %r340;
	add.s64 	%rd140, %rd138, %rd176;
	st.global.u32 	[%rd140], %r340;
	add.s64 	%rd142, %rd138, %rd171;
	st.global.u32 	[%rd142], %r340;
	add.s64 	%rd143, %rd142, %rd176;
	st.global.u32 	[%rd143], %r340;
	add.s64 	%rd144, %rd142, %rd171;
	st.global.u32 	[%rd144], %r340;
	add.s64 	%rd145, %rd144, %rd176;
	st.global.u32 	[%rd145], %r340;
	add.s64 	%rd146, %rd144, %rd171;
	st.global.u32 	[%rd146], %r340;
	add.s64 	%rd147, %rd146, %rd176;
	st.global.u32 	[%rd147], %r340;
	add.s64 	%rd148, %rd146, %rd171;
	st.global.u32 	[%rd148], %r340;
	add.s64 	%rd149, %rd148, %rd176;
	st.global.u32 	[%rd149], %r340;
	add.s64 	%rd150, %rd148, %rd171;
	st.global.u32 	[%rd150], %r340;
	add.s64 	%rd151, %rd150, %rd176;
	st.global.u32 	[%rd151], %r340;
	add.s64 	%rd152, %rd150, %rd171;
	st.global.u32 	[%rd152], %r340;
	add.s64 	%rd153, %rd152, %rd176;
	st.global.u32 	[%rd153], %r340;
	add.s64 	%rd154, %rd152, %rd171;
	st.global.u32 	[%rd154], %r340;
	add.s64 	%rd155, %rd154, %rd176;
	st.global.u32 	[%rd155], %r340;
	add.s32 	%r349, %r349, 8;
	add.s32 	%r348, %r348, %r9;
	setp.ne.s32 	%p489, %r349, 0;
	mov.u32 	%r351, %r6;
	@%p489 bra 	$L__BB1_6;
$L__BB1_7:
	setp.eq.s32 	%p490, %r3, 0;
	@%p490 bra 	$L__BB1_15;
	setp.lt.u32 	%p491, %r4, 3;
	@%p491 bra 	$L__BB1_10;
	mad.lo.s32 	%r341, %r351, %r195, %r388;
	mul.wide.s32 	%rd156, %r341, 4;
	add.s64 	%rd157, %rd1, %rd156;
	mov.b32 	%r342, 2147483647;
	st.global.u32 	[%rd157], %r342;
	add.s64 	%rd159, %rd157, %rd176;
	st.global.u32 	[%rd159], %r342;
	add.s64 	%rd161, %rd157, %rd171;
	st.global.u32 	[%rd161], %r342;
	add.s64 	%rd162, %rd161, %rd176;
	st.global.u32 	[%rd162], %r342;
	add.s64 	%rd163, %rd161, %rd171;
	st.global.u32 	[%rd163], %r342;
	add.s64 	%rd164, %rd163, %rd176;
	st.global.u32 	[%rd164], %r342;
	add.s64 	%rd165, %rd163, %rd171;
	st.global.u32 	[%rd165], %r342;
	add.s64 	%rd166, %rd165, %rd176;
	st.global.u32 	[%rd166], %r342;
	add.s32 	%r351, %r351, 4;
$L__BB1_10:
	setp.eq.s32 	%p492, %r5, 0;
	@%p492 bra 	$L__BB1_15;
	setp.eq.s32 	%p493, %r5, 1;
	@%p493 bra 	$L__BB1_13;
	mad.lo.s32 	%r343, %r351, %r195, %r388;
	mul.wide.s32 	%rd167, %r343, 4;
	add.s64 	%rd168, %rd1, %rd167;
	mov.b32 	%r344, 2147483647;
	st.global.u32 	[%rd168], %r344;
	add.s64 	%rd170, %rd168, %rd176;
	st.global.u32 	[%rd170], %r344;
	add.s64 	%rd172, %rd168, %rd171;
	st.global.u32 	[%rd172], %r344;
	add.s64 	%rd173, %rd172, %rd176;
	st.global.u32 	[%rd173], %r344;
	add.s32 	%r351, %r351, 2;
$L__BB1_13:
	setp.eq.s32 	%p494, %r7, 0;
	@%p494 bra 	$L__BB1_15;
	mad.lo.s32 	%r345, %r351, %r195, %r388;
	mul.wide.s32 	%rd174, %r345, 4;
	add.s64 	%rd175, %rd1, %rd174;
	mov.b32 	%r346, 2147483647;
	st.global.u32 	[%rd175], %r346;
	add.s64 	%rd177, %rd175, %rd176;
	st.global.u32 	[%rd177], %r346;
$L__BB1_15:
	add.s32 	%r388, %r388, %r1;
	setp.lt.s32 	%p495, %r388, %r195;
	@%p495 bra 	$L__BB1_4;
	bra.uni 	$L__BB1_235;
$L__BB1_16:
	setp.lt.s32 	%p131, %r196, 1;
	@%p131 bra 	$L__BB1_235;
	setp.eq.s32 	%p132, %r198, 0;
	@%p132 bra 	$L__BB1_18;
	bra.uni 	$L__BB1_129;
$L__BB1_18:
	mul.wide.s32 	%rd113, %r195, 4;
$L__BB1_19:
	ld.param.u64 	%rd179, [chandelier_exit_many_series_one_param_time_major_f32_param_7];
	cvta.to.global.u64 	%rd101, %rd179;
	mul.wide.s32 	%rd102, %r388, 4;
	add.s64 	%rd103, %rd101, %rd102;
	ld.global.nc.u32 	%r22, [%rd103];
	add.s32 	%r23, %r22, %r197;
	mov.f32 	%f463, 0f00000000;
	mov.b16 	%rs18, 0;
	mov.b32 	%r362, -1;
	mov.f32 	%f465, 0f7FFFFFFF;
	mov.b32 	%r355, 0;
	mov.b32 	%r354, 1;
	mov.f32 	%f464, %f465;
	mov.u32 	%r361, %r362;
	mov.u32 	%r363, %r354;
	mov.f32 	%f471, %f465;
	mov.f32 	%f470, %f465;
	mov.u32 	%r360, %r355;
	mov.f32 	%f462, %f465;
	mov.f32 	%f461, %f463;
	mov.f32 	%f460, %f463;
$L__BB1_20:
	mov.u32 	%r25, %r355;
	mad.lo.s32 	%r274, %r25, %r195, %r388;
	cvt.s64.s32 	%rd6, %r274;
	mul.wide.s32 	%rd104, %r274, 4;
	add.s64 	%rd105, %rd4, %rd104;
	ld.global.nc.f32 	%f11, [%rd105];
	add.s64 	%rd106, %rd3, %rd104;
	ld.global.nc.f32 	%f12, [%rd106];
	add.s64 	%rd107, %rd2, %rd104;
	ld.global.nc.f32 	%f13, [%rd107];
	setp.lt.s32 	%p310, %r25, %r22;
	@%p310 bra 	$L__BB1_28;
	sub.f32 	%f341, %f11, %f12;
	abs.f32 	%f459, %f341;
	and.b16  	%rs12, %rs18, 255;
	setp.eq.s16 	%p311, %rs12, 0;
	@%p311 bra 	$L__BB1_23;
	sub.f32 	%f342, %f11, %f463;
	abs.f32 	%f343, %f342;
	sub.f32 	%f344, %f12, %f463;
	abs.f32 	%f345, %f344;
	max.f32 	%f346, %f343, %f345;
	max.f32 	%f459, %f459, %f346;
$L__BB1_23:
	setp.lt.s32 	%p312, %r360, %r197;
	@%p312 bra 	$L__BB1_26;
	abs.f32 	%f347, %f459;
	setp.nan.f32 	%p313, %f347, %f347;
	abs.f32 	%f348, %f462;
	setp.nan.f32 	%p314, %f348, %f348;
	mov.b16 	%rs18, 1;
	or.pred  	%p315, %p313, %p314;
	mov.f32 	%f463, %f13;
	@%p315 bra 	$L__BB1_28;
	sub.f32 	%f350, %f459, %f462;
	fma.rn.f32 	%f462, %f1, %f350, %f462;
	mov.f32 	%f463, %f13;
	bra.uni 	$L__BB1_28;
$L__BB1_26:
	abs.f32 	%f351, %f459;
	setp.num.f32 	%p316, %f351, %f351;
	sub.f32 	%f352, %f459, %f460;
	add.f32 	%f353, %f461, %f352;
	sub.f32 	%f354, %f353, %f461;
	sub.f32 	%f355, %f354, %f352;
	selp.f32 	%f460, %f355, %f460, %p316;
	selp.f32 	%f461, %f353, %f461, %p316;
	add.s32 	%r360, %r360, 1;
	setp.ne.s32 	%p317, %r360, %r197;
	mov.b16 	%rs18, 1;
	mov.f32 	%f463, %f13;
	@%p317 bra 	$L__BB1_28;
	add.f32 	%f356, %f461, %f460;
	mul.f32 	%f462, %f1, %f356;
	mov.u32 	%r360, %r197;
	mov.f32 	%f463, %f13;
$L__BB1_28:
	abs.f32 	%f357, %f11;
	setp.nan.f32 	%p319, %f357, %f357;
	mov.pred 	%p496, 0;
	@%p319 bra 	$L__BB1_30;
	abs.f32 	%f358, %f464;
	setp.nan.f32 	%p320, %f358, %f358;
	setp.ge.f32 	%p321, %f11, %f464;
	or.pred  	%p496, %p320, %p321;
$L__BB1_30:
	selp.b32 	%r361, %r25, %r361, %p496;
	selp.f32 	%f464, %f11, %f464, %p496;
	abs.f32 	%f359, %f12;
	setp.nan.f32 	%p323, %f359, %f359;
	mov.pred 	%p497, 0;
	@%p323 bra 	$L__BB1_32;
	abs.f32 	%f360, %f465;
	setp.nan.f32 	%p324, %f360, %f360;
	setp.le.f32 	%p325, %f12, %f465;
	or.pred  	%p497, %p324, %p325;
$L__BB1_32:
	selp.b32 	%r362, %r25, %r362, %p497;
	selp.f32 	%f465, %f12, %f465, %p497;
	setp.lt.s32 	%p326, %r25, %r197;
	sub.s32 	%r275, %r25, %r197;
	add.s32 	%r276, %r275, 1;
	selp.b32 	%r380, 0, %r276, %p326;
	setp.ge.s32 	%p327, %r361, %r380;
	@%p327 bra 	$L__BB1_34;
	setp.ge.s32 	%p328, %r25, %r380;
	mov.f32 	%f464, 0f7FFFFFFF;
	mov.b32 	%r361, -1;
	@%p328 bra 	$L__BB1_47;
$L__BB1_34:
	setp.ge.s32 	%p397, %r362, %r380;
	@%p397 bra 	$L__BB1_36;
	setp.ge.s32 	%p398, %r25, %r380;
	mov.f32 	%f465, 0f7FFFFFFF;
	mov.b32 	%r362, -1;
	@%p398 bra 	$L__BB1_88;
$L__BB1_36:
	add.s32 	%r37, %r23, -1;
	setp.lt.s32 	%p467, %r25, %r37;
	mov.f32 	%f472, 0f7FFFFFFF;
	@%p467 bra 	$L__BB1_44;
	abs.f32 	%f433, %f462;
	setp.num.f32 	%p468, %f433, %f433;
	abs.f32 	%f434, %f464;
	setp.num.f32 	%p469, %f434, %f434;
	and.pred  	%p470, %p468, %p469;
	abs.f32 	%f436, %f465;
	setp.num.f32 	%p471, %f436, %f436;
	and.pred  	%p472, %p470, %p471;
	@%p472 bra 	$L__BB1_39;
	shl.b64 	%rd126, %rd6, 2;
	add.s64 	%rd127, %rd1, %rd126;
	mov.b32 	%r333, 2147483647;
	st.global.u32 	[%rd127], %r333;
	bra.uni 	$L__BB1_45;
$L__BB1_39:
	ld.param.f32 	%f448, [chandelier_exit_many_series_one_param_time_major_f32_param_6];
	fma.rn.f32 	%f468, %f2, %f462, %f464;
	fma.rn.f32 	%f469, %f448, %f462, %f465;
	setp.eq.s32 	%p473, %r25, %r37;
	mov.f32 	%f466, %f468;
	mov.f32 	%f467, %f469;
	@%p473 bra 	$L__BB1_41;
	abs.f32 	%f439, %f470;
	setp.num.f32 	%p474, %f439, %f439;
	selp.f32 	%f466, %f470, %f468, %p474;
	abs.f32 	%f440, %f471;
	setp.num.f32 	%p475, %f440, %f440;
	selp.f32 	%f467, %f471, %f469, %p475;
$L__BB1_41:
	setp.lt.s32 	%p476, %r25, %r23;
	@%p476 bra 	$L__BB1_43;
	mul.lo.s32 	%r334, %r25, %r195;
	sub.s32 	%r335, %r334, %r195;
	add.s32 	%r336, %r335, %r388;
	mul.wide.s32 	%rd128, %r336, 4;
	add.s64 	%rd129, %rd2, %rd128;
	ld.global.nc.f32 	%f441, [%rd129];
	setp.gt.f32 	%p477, %f441, %f466;
	setp.gt.f32 	%p478, %f468, %f466;
	selp.f32 	%f442, %f468, %f466, %p478;
	selp.f32 	%f468, %f442, %f468, %p477;
	setp.lt.f32 	%p479, %f441, %f467;
	setp.lt.f32 	%p480, %f469, %f467;
	selp.f32 	%f443, %f469, %f467, %p480;
	selp.f32 	%f469, %f443, %f469, %p479;
$L__BB1_43:
	setp.gt.f32 	%p481, %f13, %f467;
	setp.lt.f32 	%p482, %f13, %f466;
	selp.b32 	%r337, -1, %r363, %p482;
	selp.b32 	%r363, 1, %r337, %p481;
	setp.eq.s32 	%p483, %r363, 1;
	selp.f32 	%f444, %f468, 0f7FFFFFFF, %p483;
	shl.b64 	%rd130, %rd6, 2;
	add.s64 	%rd131, %rd1, %rd130;
	st.global.f32 	[%rd131], %f444;
	setp.eq.s32 	%p484, %r363, -1;
	selp.f32 	%f472, %f469, 0f7FFFFFFF, %p484;
	mov.f32 	%f470, %f468;
	mov.f32 	%f471, %f469;
	bra.uni 	$L__BB1_45;
$L__BB1_44:
	shl.b64 	%rd132, %rd6, 2;
	add.s64 	%rd133, %rd1, %rd132;
	mov.b32 	%r338, 2147483647;
	st.global.u32 	[%rd133], %r338;
$L__BB1_45:
	add.s64 	%rd134, %rd5, %rd6;
	shl.b64 	%rd135, %rd134, 2;
	add.s64 	%rd136, %rd1, %rd135;
	st.global.f32 	[%rd136], %f472;
	add.s32 	%r355, %r25, 1;
	add.s32 	%r354, %r25, 2;
	setp.eq.s32 	%p485, %r355, %r196;
	@%p485 bra 	$L__BB1_46;
	bra.uni 	$L__BB1_20;
$L__BB1_46:
	add.s32 	%r388, %r388, %r1;
	setp.lt.s32 	%p486, %r388, %r195;
	@%p486 bra 	$L__BB1_19;
	bra.uni 	$L__BB1_235;
$L__BB1_47:
	sub.s32 	%r42, %r354, %r380;
	sub.s32 	%r280, %r25, %r380;
	setp.lt.u32 	%p329, %r280, 7;
	mov.b32 	%r361, -1;
	mov.f32 	%f464, 0f7FFFFFFF;
	mov.u32 	%r368, %r380;
	@%p329 bra 	$L__BB1_66;
	mov.b32 	%r366, 0;
	mov.b32 	%r361, -1;
	mov.f32 	%f464, 0f7FFFFFFF;
	mov.u32 	%r368, %r380;
$L__BB1_49:
	.pragma "nounroll";
	mad.lo.s32 	%r283, %r368, %r195, %r388;
	mul.wide.s32 	%rd108, %r283, 4;
	add.s64 	%rd7, %rd4, %rd108;
	ld.global.nc.f32 	%f44, [%rd7];
	abs.f32 	%f365, %f44;
	setp.nan.f32 	%p331, %f365, %f365;
	mov.pred 	%p498, 0;
	@%p331 bra 	$L__BB1_51;
	abs.f32 	%f366, %f464;
	setp.nan.f32 	%p332, %f366, %f366;
	setp.gt.f32 	%p333, %f44, %f464;
	or.pred  	%p498, %p332, %p333;
$L__BB1_51:
	selp.b32 	%r46, %r368, %r361, %p498;
	selp.f32 	%f45, %f44, %f464, %p498;
	mul.wide.s32 	%rd8, %r195, 4;
	add.s64 	%rd9, %rd7, %rd8;
	ld.global.nc.f32 	%f46, [%rd9];
	abs.f32 	%f367, %f46;
	setp.nan.f32 	%p335, %f367, %f367;
	mov.pred 	%p499, 0;
	@%p335 bra 	$L__BB1_53;
	abs.f32 	%f368, %f45;
	setp.nan.f32 	%p336, %f368, %f368;
	setp.gt.f32 	%p337, %f46, %f45;
	or.pred  	%p499, %p336, %p337;
$L__BB1_53:
	add.s32 	%r284, %r368, 1;
	selp.b32 	%r47, %r284, %r46, %p499;
	selp.f32 	%f47, %f46, %f45, %p499;
	add.s64 	%rd10, %rd9, %rd8;
	ld.global.nc.f32 	%f48, [%rd10];
	abs.f32 	%f369, %f48;
	setp.nan.f32 	%p339, %f369, %f369;
	mov.pred 	%p500, 0;
	@%p339 bra 	$L__BB1_55;
	abs.f32 	%f370, %f47;
	setp.nan.f32 	%p340, %f370, %f370;
	setp.gt.f32 	%p341, %f48, %f47;
	or.pred  	%p500, %p340, %p341;
$L__BB1_55:
	add.s32 	%r285, %r368, 2;
	selp.b32 	%r48, %r285, %r47, %p500;
	selp.f32 	%f49, %f48, %f47, %p500;
	add.s64 	%rd11, %rd10, %rd8;
	ld.global.nc.f32 	%f50, [%rd11];
	abs.f32 	%f371, %f50;
	setp.nan.f32 	%p343, %f371, %f371;
	mov.pred 	%p501, 0;
	@%p343 bra 	$L__BB1_57;
	abs.f32 	%f372, %f49;
	setp.nan.f32 	%p344, %f372, %f372;
	setp.gt.f32 	%p345, %f50, %f49;
	or.pred  	%p501, %p344, %p345;
$L__BB1_57:
	add.s32 	%r286, %r368, 3;
	selp.b32 	%r49, %r286, %r48, %p501;
	selp.f32 	%f51, %f50, %f49, %p501;
	add.s64 	%rd12, %rd11, %rd8;
	ld.global.nc.f32 	%f52, [%rd12];
	abs.f32 	%f373, %f52;
	setp.nan.f32 	%p347, %f373, %f373;
	mov.pred 	%p502, 0;
	@%p347 bra 	$L__BB1_59;
	abs.f32 	%f374, %f51;
	setp.nan.f32 	%p348, %f374, %f374;
	setp.gt.f32 	%p349, %f52, %f51;
	or.pred  	%p502, %p348, %p349;
$L__BB1_59:
	add.s32 	%r287, %r368, 4;
	selp.b32 	%r50, %r287, %r49, %p502;
	selp.f32 	%f53, %f52, %f51, %p502;
	add.s64 	%rd13, %rd12, %rd8;
	ld.global.nc.f32 	%f54, [%rd13];
	abs.f32 	%f375, %f54;
	setp.nan.f32 	%p351, %f375, %f375;
	mov.pred 	%p503, 0;
	@%p351 bra 	$L__BB1_61;
	abs.f32 	%f376, %f53;
	setp.nan.f32 	%p352, %f376, %f376;
	setp.gt.f32 	%p353, %f54, %f53;
	or.pred  	%p503, %p352, %p353;
$L__BB1_61:
	add.s32 	%r288, %r368, 5;
	selp.b32 	%r51, %r288, %r50, %p503;
	selp.f32 	%f55, %f54, %f53, %p503;
	add.s64 	%rd14, %rd13, %rd8;
	ld.global.nc.f32 	%f56, [%rd14];
	abs.f32 	%f377, %f56;
	setp.nan.f32 	%p355, %f377, %f377;
	mov.pred 	%p504, 0;
	@%p355 bra 	$L__BB1_63;
	abs.f32 	%f378, %f55;
	setp.nan.f32 	%p356, %f378, %f378;
	setp.gt.f32 	%p357, %f56, %f55;
	or.pred  	%p504, %p356, %p357;
$L__BB1_63:
	add.s32 	%r289, %r368, 6;
	selp.b32 	%r52, %r289, %r51, %p504;
	selp.f32 	%f57, %f56, %f55, %p504;
	add.s64 	%rd109, %rd14, %rd8;
	ld.global.nc.f32 	%f58, [%rd109];
	abs.f32 	%f379, %f58;
	setp.nan.f32 	%p359, %f379, %f379;
	mov.pred 	%p505, 0;
	@%p359 bra 	$L__BB1_65;
	abs.f32 	%f380, %f57;
	setp.nan.f32 	%p360, %f380, %f380;
	setp.gt.f32 	%p361, %f58, %f57;
	or.pred  	%p505, %p360, %p361;
$L__BB1_65:
	add.s32 	%r290, %r368, 7;
	selp.b32 	%r361, %r290, %r52, %p505;
	selp.f32 	%f464, %f58, %f57, %p505;
	add.s32 	%r368, %r368, 8;
	add.s32 	%r366, %r366, 8;
	and.b32  	%r291, %r42, -8;
	setp.ne.s32 	%p362, %r366, %r291;
	@%p362 bra 	$L__BB1_49;
$L__BB1_66:
	and.b32  	%r292, %r42, 7;
	setp.eq.s32 	%p363, %r292, 0;
	@%p363 bra 	$L__BB1_34;
	setp.lt.u32 	%p364, %r292, 4;
	@%p364 bra 	$L__BB1_77;
	mad.lo.s32 	%r295, %r368, %r195, %r388;
	mul.wide.s32 	%rd110, %r295, 4;
	add.s64 	%rd15, %rd4, %rd110;
	ld.global.nc.f32 	%f62, [%rd15];
	abs.f32 	%f382, %f62;
	setp.nan.f32 	%p366, %f382, %f382;
	mov.pred 	%p506, 0;
	@%p366 bra 	$L__BB1_70;
	abs.f32 	%f383, %f464;
	setp.nan.f32 	%p367, %f383, %f383;
	setp.gt.f32 	%p368, %f62, %f464;
	or.pred  	%p506, %p367, %p368;
$L__BB1_70:
	selp.b32 	%r59, %r368, %r361, %p506;
	selp.f32 	%f63, %f62, %f464, %p506;
	add.s64 	%rd17, %rd15, %rd113;
	ld.global.nc.f32 	%f64, [%rd17];
	abs.f32 	%f384, %f64;
	setp.nan.f32 	%p370, %f384, %f384;
	mov.pred 	%p507, 0;
	@%p370 bra 	$L__BB1_72;
	abs.f32 	%f385, %f63;
	setp.nan.f32 	%p371, %f385, %f385;
	setp.gt.f32 	%p372, %f64, %f63;
	or.pred  	%p507, %p371, %p372;
$L__BB1_72:
	add.s32 	%r296, %r368, 1;
	selp.b32 	%r60, %r296, %r59, %p507;
	selp.f32 	%f65, %f64, %f63, %p507;
	add.s64 	%rd18, %rd17, %rd113;
	ld.global.nc.f32 	%f66, [%rd18];
	abs.f32 	%f386, %f66;
	setp.nan.f32 	%p374, %f386, %f386;
	mov.pred 	%p508, 0;
	@%p374 bra 	$L__BB1_74;
	abs.f32 	%f387, %f65;
	setp.nan.f32 	%p375, %f387, %f387;
	setp.gt.f32 	%p376, %f66, %f65;
	or.pred  	%p508, %p375, %p376;
$L__BB1_74:
	add.s32 	%r297, %r368, 2;
	selp.b32 	%r61, %r297, %r60, %p508;
	selp.f32 	%f67, %f66, %f65, %p508;
	add.s64 	%rd111, %rd18, %rd113;
	ld.global.nc.f32 	%f68, [%rd111];
	abs.f32 	%f388, %f68;
	setp.nan.f32 	%p378, %f388, %f388;
	mov.pred 	%p509, 0;
	@%p378 bra 	$L__BB1_76;
	abs.f32 	%f389, %f67;
	setp.nan.f32 	%p379, %f389, %f389;
	setp.gt.f32 	%p380, %f68, %f67;
	or.pred  	%p509, %p379, %p380;
$L__BB1_76:
	add.s32 	%r298, %r368, 3;
	selp.b32 	%r361, %r298, %r61, %p509;
	selp.f32 	%f464, %f68, %f67, %p509;
	add.s32 	%r368, %r368, 4;
$L__BB1_77:
	and.b32  	%r299, %r42, 3;
	setp.eq.s32 	%p381, %r299, 0;
	@%p381 bra 	$L__BB1_34;
	setp.eq.s32 	%p382, %r299, 1;
	@%p382 bra 	$L__BB1_84;
	mad.lo.s32 	%r302, %r368, %r195, %r388;
	mul.wide.s32 	%rd112, %r302, 4;
	add.s64 	%rd19, %rd4, %rd112;
	ld.global.nc.f32 	%f72, [%rd19];
	abs.f32 	%f391, %f72;
	setp.nan.f32 	%p384, %f391, %f391;
	mov.pred 	%p510, 0;
	@%p384 bra 	$L__BB1_81;
	abs.f32 	%f392, %f464;
	setp.nan.f32 	%p385, %f392, %f392;
	setp.gt.f32 	%p386, %f72, %f464;
	or.pred  	%p510, %p385, %p386;
$L__BB1_81:
	selp.b32 	%r67, %r368, %r361, %p510;
	selp.f32 	%f73, %f72, %f464, %p510;
	add.s64 	%rd114, %rd19, %rd113;
	ld.global.nc.f32 	%f74, [%rd114];
	abs.f32 	%f393, %f74;
	setp.nan.f32 	%p388, %f393, %f393;
	mov.pred 	%p511, 0;
	@%p388 bra 	$L__BB1_83;
	abs.f32 	%f394, %f73;
	setp.nan.f32 	%p389, %f394, %f394;
	setp.gt.f32 	%p390, %f74, %f73;
	or.pred  	%p511, %p389, %p390;
$L__BB1_83:
	add.s32 	%r303, %r368, 1;
	selp.b32 	%r361, %r303, %r67, %p511;
	selp.f32 	%f464, %f74, %f73, %p511;
	add.s32 	%r368, %r368, 2;
$L__BB1_84:
	and.b32  	%r304, %r42, 1;
	setp.eq.b32 	%p391, %r304, 1;
	not.pred 	%p392, %p391;
	@%p392 bra 	$L__BB1_34;
	mad.lo.s32 	%r305, %r368, %r195, %r388;
	mul.wide.s32 	%rd115, %r305, 4;
	add.s64 	%rd116, %rd4, %rd115;
	ld.global.nc.f32 	%f78, [%rd116];
	abs.f32 	%f395, %f78;
	setp.nan.f32 	%p394, %f395, %f395;
	mov.pred 	%p512, 0;
	@%p394 bra 	$L__BB1_87;
	abs.f32 	%f396, %f464;
	setp.nan.f32 	%p395, %f396, %f396;
	setp.gt.f32 	%p396, %f78, %f464;
	or.pred  	%p512, %p395, %p396;
$L__BB1_87:
	selp.b32 	%r361, %r368, %r361, %p512;
	selp.f32 	%f464, %f78, %f464, %p512;
	bra.uni 	$L__BB1_34;
$L__BB1_88:
	sub.s32 	%r74, %r354, %r380;
	sub.s32 	%r309, %r25, %r380;
	setp.lt.u32 	%p399, %r309, 7;
	mov.b32 	%r362, -1;
	mov.f32 	%f465, 0f7FFFFFFF;
	@%p399 bra 	$L__BB1_107;
	mov.b32 	%r378, 0;
	mov.b32 	%r362, -1;
	mov.f32 	%f465, 0f7FFFFFFF;
$L__BB1_90:
	.pragma "nounroll";
	mad.lo.s32 	%r312, %r380, %r195, %r388;
	mul.wide.s32 	%rd117, %r312, 4;
	add.s64 	%rd20, %rd3, %rd117;
	ld.global.nc.f32 	%f81, [%rd20];
	abs.f32 	%f401, %f81;
	setp.nan.f32 	%p401, %f401, %f401;
	mov.pred 	%p513, 0;
	@%p401 bra 	$L__BB1_92;
	abs.f32 	%f402, %f465;
	setp.nan.f32 	%p402, %f402, %f402;
	setp.lt.f32 	%p403, %f81, %f465;
	or.pred  	%p513, %p402, %p403;
$L__BB1_92:
	selp.b32 	%r78, %r380, %r362, %p513;
	selp.f32 	%f82, %f81, %f465, %p513;
	mul.wide.s32 	%rd21, %r195, 4;
	add.s64 	%rd22, %rd20, %rd21;
	ld.global.nc.f32 	%f83, [%rd22];
	abs.f32 	%f403, %f83;
	setp.nan.f32 	%p405, %f403, %f403;
	mov.pred 	%p514, 0;
	@%p405 bra 	$L__BB1_94;
	abs.f32 	%f404, %f82;
	setp.nan.f32 	%p406, %f404, %f404;
	setp.lt.f32 	%p407, %f83, %f82;
	or.pred  	%p514, %p406, %p407;
$L__BB1_94:
	add.s32 	%r313, %r380, 1;
	selp.b32 	%r79, %r313, %r78, %p514;
	selp.f32 	%f84, %f83, %f82, %p514;
	add.s64 	%rd23, %rd22, %rd21;
	ld.global.nc.f32 	%f85, [%rd23];
	abs.f32 	%f405, %f85;
	setp.nan.f32 	%p409, %f405, %f405;
	mov.pred 	%p515, 0;
	@%p409 bra 	$L__BB1_96;
	abs.f32 	%f406, %f84;
	setp.nan.f32 	%p410, %f406, %f406;
	setp.lt.f32 	%p411, %f85, %f84;
	or.pred  	%p515, %p410, %p411;
$L__BB1_96:
	add.s32 	%r314, %r380, 2;
	selp.b32 	%r80, %r314, %r79, %p515;
	selp.f32 	%f86, %f85, %f84, %p515;
	add.s64 	%rd24, %rd23, %rd21;
	ld.global.nc.f32 	%f87, [%rd24];
	abs.f32 	%f407, %f87;
	setp.nan.f32 	%p413, %f407, %f407;
	mov.pred 	%p516, 0;
	@%p413 bra 	$L__BB1_98;
	abs.f32 	%f408, %f86;
	setp.nan.f32 	%p414, %f408, %f408;
	setp.lt.f32 	%p415, %f87, %f86;
	or.pred  	%p516, %p414, %p415;
$L__BB1_98:
	add.s32 	%r315, %r380, 3;
	selp.b32 	%r81, %r315, %r80, %p516;
	selp.f32 	%f88, %f87, %f86, %p516;
	add.s64 	%rd25, %rd24, %rd21;
	ld.global.nc.f32 	%f89, [%rd25];
	abs.f32 	%f409, %f89;
	setp.nan.f32 	%p417, %f409, %f409;
	mov.pred 	%p517, 0;
	@%p417 bra 	$L__BB1_100;
	abs.f32 	%f410, %f88;
	setp.nan.f32 	%p418, %f410, %f410;
	setp.lt.f32 	%p419, %f89, %f88;
	or.pred  	%p517, %p418, %p419;
$L__BB1_100:
	add.s32 	%r316, %r380, 4;
	selp.b32 	%r82, %r316, %r81, %p517;
	selp.f32 	%f90, %f89, %f88, %p517;
	add.s64 	%rd26, %rd25, %rd21;
	ld.global.nc.f32 	%f91, [%rd26];
	abs.f32 	%f411, %f91;
	setp.nan.f32 	%p421, %f411, %f411;
	mov.pred 	%p518, 0;
	@%p421 bra 	$L__BB1_102;
	abs.f32 	%f412, %f90;
	setp.nan.f32 	%p422, %f412, %f412;
	setp.lt.f32 	%p423, %f91, %f90;
	or.pred  	%p518, %p422, %p423;
$L__BB1_102:
	add.s32 	%r317, %r380, 5;
	selp.b32 	%r83, %r317, %r82, %p518;
	selp.f32 	%f92, %f91, %f90, %p518;
	add.s64 	%rd27, %rd26, %rd21;
	ld.global.nc.f32 	%f93, [%rd27];
	abs.f32 	%f413, %f93;
	setp.nan.f32 	%p425, %f413, %f413;
	mov.pred 	%p519, 0;
	@%p425 bra 	$L__BB1_104;
	abs.f32 	%f414, %f92;
	setp.nan.f32 	%p426, %f414, %f414;
	setp.lt.f32 	%p427, %f93, %f92;
	or.pred  	%p519, %p426, %p427;
$L__BB1_104:
	add.s32 	%r318, %r380, 6;
	selp.b32 	%r84, %r318, %r83, %p519;
	selp.f32 	%f94, %f93, %f92, %p519;
	add.s64 	%rd118, %rd27, %rd21;
	ld.global.nc.f32 	%f95, [%rd118];
	abs.f32 	%f415, %f95;
	setp.nan.f32 	%p429, %f415, %f415;
	mov.pred 	%p520, 0;
	@%p429 bra 	$L__BB1_106;
	abs.f32 	%f416, %f94;
	setp.nan.f32 	%p430, %f416, %f416;
	setp.lt.f32 	%p431, %f95, %f94;
	or.pred  	%p520, %p430, %p431;
$L__BB1_106:
	add.s32 	%r319, %r380, 7;
	selp.b32 	%r362, %r319, %r84, %p520;
	selp.f32 	%f465, %f95, %f94, %p520;
	add.s32 	%r380, %r380, 8;
	add.s32 	%r378, %r378, 8;
	and.b32  	%r320, %r74, -8;
	setp.ne.s32 	%p432, %r378, %r320;
	@%p432 bra 	$L__BB1_90;
$L__BB1_107:
	and.b32  	%r321, %r74, 7;
	setp.eq.s32 	%p433, %r321, 0;
	@%p433 bra 	$L__BB1_36;
	setp.lt.u32 	%p434, %r321, 4;
	@%p434 bra 	$L__BB1_118;
	mad.lo.s32 	%r324, %r380, %r195, %r388;
	mul.wide.s32 	%rd119, %r324, 4;
	add.s64 	%rd28, %rd3, %rd119;
	ld.global.nc.f32 	%f99, [%rd28];
	abs.f32 	%f418, %f99;
	setp.nan.f32 	%p436, %f418, %f418;
	mov.pred 	%p521, 0;
	@%p436 bra 	$L__BB1_111;
	abs.f32 	%f419, %f465;
	setp.nan.f32 	%p437, %f419, %f419;
	setp.lt.f32 	%p438, %f99, %f465;
	or.pred  	%p521, %p437, %p438;
$L__BB1_111:
	selp.b32 	%r91, %r380, %r362, %p521;
	selp.f32 	%f100, %f99, %f465, %p521;
	mul.wide.s32 	%rd29, %r195, 4;
	add.s64 	%rd30, %rd28, %rd29;
	ld.global.nc.f32 	%f101, [%rd30];
	abs.f32 	%f420, %f101;
	setp.nan.f32 	%p440, %f420, %f420;
	mov.pred 	%p522, 0;
	@%p440 bra 	$L__BB1_113;
	abs.f32 	%f421, %f100;
	setp.nan.f32 	%p441, %f421, %f421;
	setp.lt.f32 	%p442, %f101, %f100;
	or.pred  	%p522, %p441, %p442;
$L__BB1_113:
	add.s32 	%r325, %r380, 1;
	selp.b32 	%r92, %r325, %r91, %p522;
	selp.f32 	%f102, %f101, %f100, %p522;
	add.s64 	%rd31, %rd30, %rd29;
	ld.global.nc.f32 	%f103, [%rd31];
	abs.f32 	%f422, %f103;
	setp.nan.f32 	%p444, %f422, %f422;
	mov.pred 	%p523, 0;
	@%p444 bra 	$L__BB1_115;
	abs.f32 	%f423, %f102;
	setp.nan.f32 	%p445, %f423, %f423;
	setp.lt.f32 	%p446, %f103, %f102;
	or.pred  	%p523, %p445, %p446;
$L__BB1_115:
	add.s32 	%r326, %r380, 2;
	selp.b32 	%r93, %r326, %r92, %p523;
	selp.f32 	%f104, %f103, %f102, %p523;
	add.s64 	%rd120, %rd31, %rd29;
	ld.global.nc.f32 	%f105, [%rd120];
	abs.f32 	%f424, %f105;
	setp.nan.f32 	%p448, %f424, %f424;
	mov.pred 	%p524, 0;
	@%p448 bra 	$L__BB1_117;
	abs.f32 	%f425, %f104;
	setp.nan.f32 	%p449, %f425, %f425;
	setp.lt.f32 	%p450, %f105, %f104;
	or.pred  	%p524, %p449, %p450;
$L__BB1_117:
	add.s32 	%r327, %r380, 3;
	selp.b32 	%r362, %r327, %r93, %p524;
	selp.f32 	%f465, %f105, %f104, %p524;
	add.s32 	%r380, %r380, 4;
$L__BB1_118:
	and.b32  	%r99, %r74, 3;
	setp.eq.s32 	%p451, %r99, 0;
	@%p451 bra 	$L__BB1_36;
	setp.eq.s32 	%p452, %r99, 1;
	@%p452 bra 	$L__BB1_125;
	mad.lo.s32 	%r329, %r380, %r195, %r388;
	mul.wide.s32 	%rd121, %r329, 4;
	add.s64 	%rd32, %rd3, %rd121;
	ld.global.nc.f32 	%f109, [%rd32];
	abs.f32 	%f427, %f109;
	setp.nan.f32 	%p454, %f427, %f427;
	mov.pred 	%p525, 0;
	@%p454 bra 	$L__BB1_122;
	abs.f32 	%f428, %f465;
	setp.nan.f32 	%p455, %f428, %f428;
	setp.lt.f32 	%p456, %f109, %f465;
	or.pred  	%p525, %p455, %p456;
$L__BB1_122:
	selp.b32 	%r100, %r380, %r362, %p525;
	selp.f32 	%f110, %f109, %f465, %p525;
	mul.wide.s32 	%rd122, %r195, 4;
	add.s64 	%rd123, %rd32, %rd122;
	ld.global.nc.f32 	%f111, [%rd123];
	abs.f32 	%f429, %f111;
	setp.nan.f32 	%p458, %f429, %f429;
	mov.pred 	%p526, 0;
	@%p458 bra 	$L__BB1_124;
	abs.f32 	%f430, %f110;
	setp.nan.f32 	%p459, %f430, %f430;
	setp.lt.f32 	%p460, %f111, %f110;
	or.pred  	%p526, %p459, %p460;
$L__BB1_124:
	add.s32 	%r330, %r380, 1;
	selp.b32 	%r362, %r330, %r100, %p526;
	selp.f32 	%f465, %f111, %f110, %p526;
	add.s32 	%r380, %r380, 2;
$L__BB1_125:
	and.b32  	%r331, %r74, 1;
	setp.eq.b32 	%p461, %r331, 1;
	not.pred 	%p462, %p461;
	@%p462 bra 	$L__BB1_36;
	mad.lo.s32 	%r332, %r380, %r195, %r388;
	mul.wide.s32 	%rd124, %r332, 4;
	add.s64 	%rd125, %rd3, %rd124;
	ld.global.nc.f32 	%f115, [%rd125];
	abs.f32 	%f431, %f115;
	setp.nan.f32 	%p464, %f431, %f431;
	mov.pred 	%p527, 0;
	@%p464 bra 	$L__BB1_128;
	abs.f32 	%f432, %f465;
	setp.nan.f32 	%p465, %f432, %f432;
	setp.lt.f32 	%p466, %f115, %f465;
	or.pred  	%p527, %p465, %p466;
$L__BB1_128:
	selp.b32 	%r362, %r380, %r362, %p527;
	selp.f32 	%f465, %f115, %f465, %p527;
	bra.uni 	$L__BB1_36;
$L__BB1_129:
	ld.param.u64 	%rd178, [chandelier_exit_many_series_one_param_time_major_f32_param_7];
	cvta.to.global.u64 	%rd65, %rd178;
	mul.wide.s32 	%rd66, %r388, 4;
	add.s64 	%rd67, %rd65, %rd66;
	ld.global.nc.u32 	%r109, [%rd67];
	mov.f32 	%f499, 0f00000000;
	mov.b16 	%rs20, 0;
	mov.b32 	%r403, -1;
	mov.f32 	%f503, 0f7FFFFFFF;
	mov.b32 	%r390, 0;
	mov.b32 	%r110, 1;
	mov.f32 	%f501, %f503;
	mov.u32 	%r399, %r403;
	mov.u32 	%r404, %r110;
	mov.f32 	%f509, %f503;
	mov.f32 	%f508, %f503;
	mov.u32 	%r395, %r390;
	mov.f32 	%f498, %f503;
	mov.f32 	%f497, %f499;
	mov.f32 	%f496, %f499;
$L__BB1_130:
	mov.u32 	%r111, %r390;
	mad.lo.s32 	%r206, %r111, %r195, %r388;
	cvt.s64.s32 	%rd33, %r206;
	mul.wide.s32 	%rd68, %r206, 4;
	add.s64 	%rd69, %rd4, %rd68;
	ld.global.nc.f32 	%f125, [%rd69];
	add.s64 	%rd70, %rd3, %rd68;
	ld.global.nc.f32 	%f126, [%rd70];
	add.s64 	%rd71, %rd2, %rd68;
	ld.global.nc.f32 	%f127, [%rd71];
	setp.lt.s32 	%p133, %r111, %r109;
	@%p133 bra 	$L__BB1_138;
	sub.f32 	%f236, %f125, %f126;
	abs.f32 	%f495, %f236;
	and.b16  	%rs6, %rs20, 255;
	setp.eq.s16 	%p134, %rs6, 0;
	@%p134 bra 	$L__BB1_133;
	sub.f32 	%f237, %f125, %f499;
	abs.f32 	%f238, %f237;
	sub.f32 	%f239, %f126, %f499;
	abs.f32 	%f240, %f239;
	max.f32 	%f241, %f238, %f240;
	max.f32 	%f495, %f495, %f241;
$L__BB1_133:
	setp.lt.s32 	%p135, %r395, %r197;
	@%p135 bra 	$L__BB1_136;
	abs.f32 	%f242, %f495;
	setp.nan.f32 	%p136, %f242, %f242;
	abs.f32 	%f243, %f498;
	setp.nan.f32 	%p137, %f243, %f243;
	mov.b16 	%rs20, 1;
	or.pred  	%p138, %p136, %p137;
	mov.f32 	%f499, %f127;
	@%p138 bra 	$L__BB1_138;
	sub.f32 	%f245, %f495, %f498;
	fma.rn.f32 	%f498, %f1, %f245, %f498;
	mov.f32 	%f499, %f127;
	bra.uni 	$L__BB1_138;
$L__BB1_136:
	abs.f32 	%f246, %f495;
	setp.num.f32 	%p139, %f246, %f246;
	sub.f32 	%f247, %f495, %f496;
	add.f32 	%f248, %f497, %f247;
	sub.f32 	%f249, %f248, %f497;
	sub.f32 	%f250, %f249, %f247;
	selp.f32 	%f496, %f250, %f496, %p139;
	selp.f32 	%f497, %f248, %f497, %p139;
	add.s32 	%r395, %r395, 1;
	setp.ne.s32 	%p140, %r395, %r197;
	mov.b16 	%rs20, 1;
	mov.f32 	%f499, %f127;
	@%p140 bra 	$L__BB1_138;
	add.f32 	%f251, %f497, %f496;
	mul.f32 	%f498, %f1, %f251;
	mov.u32 	%r395, %r197;
	mov.f32 	%f499, %f127;
$L__BB1_138:
	abs.f32 	%f139, %f127;
	setp.nan.f32 	%p142, %f139, %f139;
	mov.pred 	%p528, 0;
	@%p142 bra 	$L__BB1_140;
	abs.f32 	%f252, %f501;
	setp.nan.f32 	%p143, %f252, %f252;
	setp.ge.f32 	%p144, %f127, %f501;
	or.pred  	%p528, %p143, %p144;
$L__BB1_140:
	setp.nan.f32 	%p146, %f139, %f139;
	selp.b32 	%r399, %r111, %r399, %p528;
	selp.f32 	%f501, %f127, %f501, %p528;
	mov.pred 	%p529, 0;
	@%p146 bra 	$L__BB1_142;
	abs.f32 	%f253, %f503;
	setp.nan.f32 	%p147, %f253, %f253;
	setp.le.f32 	%p148, %f127, %f503;
	or.pred  	%p529, %p147, %p148;
$L__BB1_142:
	selp.b32 	%r403, %r111, %r403, %p529;
	selp.f32 	%f503, %f127, %f503, %p529;
	setp.lt.s32 	%p149, %r111, %r197;
	sub.s32 	%r207, %r111, %r197;
	add.s32 	%r208, %r207, 1;
	selp.b32 	%r406, 0, %r208, %p149;
	setp.ge.s32 	%p150, %r399, %r406;
	@%p150 bra 	$L__BB1_144;
	setp.lt.s32 	%p151, %r111, %r406;
	mov.f32 	%f501, 0f7FFFFFFF;
	mov.b32 	%r399, -1;
	@%p151 bra 	$L__BB1_144;
	bra.uni 	$L__BB1_236;
$L__BB1_144:
	setp.ge.s32 	%p220, %r403, %r406;
	@%p220 bra 	$L__BB1_146;
	setp.lt.s32 	%p221, %r111, %r406;
	mov.f32 	%f503, 0f7FFFFFFF;
	mov.b32 	%r403, -1;
	@%p221 bra 	$L__BB1_146;
	bra.uni 	$L__BB1_238;
$L__BB1_146:
	add.s32 	%r149, %r109, %r197;
	add.s32 	%r150, %r149, -1;
	setp.lt.s32 	%p290, %r111, %r150;
	mov.f32 	%f510, 0f7FFFFFFF;
	@%p290 bra 	$L__BB1_232;
	abs.f32 	%f326, %f498;
	setp.num.f32 	%p291, %f326, %f326;
	abs.f32 	%f327, %f501;
	setp.num.f32 	%p292, %f327, %f327;
	and.pred  	%p293, %p291, %p292;
	abs.f32 	%f329, %f503;
	setp.num.f32 	%p294, %f329, %f329;
	and.pred  	%p295, %p293, %p294;
	@%p295 bra 	$L__BB1_227;
	shl.b64 	%rd90, %rd33, 2;
	add.s64 	%rd91, %rd1, %rd90;
	mov.b32 	%r265, 2147483647;
	st.global.u32 	[%rd91], %r265;
	bra.uni 	$L__BB1_233;
$L__BB1_149:
	.pragma "nounroll";
	mad.lo.s32 	%r215, %r415, %r195, %r388;
	mul.wide.s32 	%rd72, %r215, 4;
	add.s64 	%rd34, %rd2, %rd72;
	ld.global.nc.f32 	%f143, [%rd34];
	abs.f32 	%f258, %f143;
	setp.nan.f32 	%p154, %f258, %f258;
	mov.pred 	%p530, 0;
	@%p154 bra 	$L__BB1_151;
	abs.f32 	%f259, %f501;
	setp.nan.f32 	%p155, %f259, %f259;
	setp.gt.f32 	%p156, %f143, %f501;
	or.pred  	%p530, %p155, %p156;
$L__BB1_151:
	selp.b32 	%r124, %r415, %r399, %p530;
	selp.f32 	%f144, %f143, %f501, %p530;
	mul.wide.s32 	%rd35, %r195, 4;
	add.s64 	%rd36, %rd34, %rd35;
	ld.global.nc.f32 	%f145, [%rd36];
	abs.f32 	%f260, %f145;
	setp.nan.f32 	%p158, %f260, %f260;
	mov.pred 	%p531, 0;
	@%p158 bra 	$L__BB1_153;
	abs.f32 	%f261, %f144;
	setp.nan.f32 	%p159, %f261, %f261;
	setp.gt.f32 	%p160, %f145, %f144;
	or.pred  	%p531, %p159, %p160;
$L__BB1_153:
	add.s32 	%r216, %r415, 1;
	selp.b32 	%r125, %r216, %r124, %p531;
	selp.f32 	%f146, %f145, %f144, %p531;
	add.s64 	%rd37, %rd36, %rd35;
	ld.global.nc.f32 	%f147, [%rd37];
	abs.f32 	%f262, %f147;
	setp.nan.f32 	%p162, %f262, %f262;
	mov.pred 	%p532, 0;
	@%p162 bra 	$L__BB1_155;
	abs.f32 	%f263, %f146;
	setp.nan.f32 	%p163, %f263, %f263;
	setp.gt.f32 	%p164, %f147, %f146;
	or.pred  	%p532, %p163, %p164;
$L__BB1_155:
	add.s32 	%r217, %r415, 2;
	selp.b32 	%r126, %r217, %r125, %p532;
	selp.f32 	%f148, %f147, %f146, %p532;
	add.s64 	%rd38, %rd37, %rd35;
	ld.global.nc.f32 	%f149, [%rd38];
	abs.f32 	%f264, %f149;
	setp.nan.f32 	%p166, %f264, %f264;
	mov.pred 	%p533, 0;
	@%p166 bra 	$L__BB1_157;
	abs.f32 	%f265, %f148;
	setp.nan.f32 	%p167, %f265, %f265;
	setp.gt.f32 	%p168, %f149, %f148;
	or.pred  	%p533, %p167, %p168;
$L__BB1_157:
	add.s32 	%r218, %r415, 3;
	selp.b32 	%r127, %r218, %r126, %p533;
	selp.f32 	%f150, %f149, %f148, %p533;
	add.s64 	%rd39, %rd38, %rd35;
	ld.global.nc.f32 	%f151, [%rd39];
	abs.f32 	%f266, %f151;
	setp.nan.f32 	%p170, %f266, %f266;
	mov.pred 	%p534, 0;
	@%p170 bra 	$L__BB1_159;
	abs.f32 	%f267, %f150;
	setp.nan.f32 	%p171, %f267, %f267;
	setp.gt.f32 	%p172, %f151, %f150;
	or.pred  	%p534, %p171, %p172;
$L__BB1_159:
	add.s32 	%r219, %r415, 4;
	selp.b32 	%r128, %r219, %r127, %p534;
	selp.f32 	%f152, %f151, %f150, %p534;
	add.s64 	%rd40, %rd39, %rd35;
	ld.global.nc.f32 	%f153, [%rd40];
	abs.f32 	%f268, %f153;
	setp.nan.f32 	%p174, %f268, %f268;
	mov.pred 	%p535, 0;
	@%p174 bra 	$L__BB1_161;
	abs.f32 	%f269, %f152;
	setp.nan.f32 	%p175, %f269, %f269;
	setp.gt.f32 	%p176, %f153, %f152;
	or.pred  	%p535, %p175, %p176;
$L__BB1_161:
	add.s32 	%r220, %r415, 5;
	selp.b32 	%r129, %r220, %r128, %p535;
	selp.f32 	%f154, %f153, %f152, %p535;
	add.s64 	%rd41, %rd40, %rd35;
	ld.global.nc.f32 	%f155, [%rd41];
	abs.f32 	%f270, %f155;
	setp.nan.f32 	%p178, %f270, %f270;
	mov.pred 	%p536, 0;
	@%p178 bra 	$L__BB1_163;
	abs.f32 	%f271, %f154;
	setp.nan.f32 	%p179, %f271, %f271;
	setp.gt.f32 	%p180, %f155, %f154;
	or.pred  	%p536, %p179, %p180;
$L__BB1_163:
	add.s32 	%r221, %r415, 6;
	selp.b32 	%r130, %r221, %r129, %p536;
	selp.f32 	%f156, %f155, %f154, %p536;
	add.s64 	%rd73, %rd41, %rd35;
	ld.global.nc.f32 	%f157, [%rd73];
	abs.f32 	%f272, %f157;
	setp.nan.f32 	%p182, %f272, %f272;
	mov.pred 	%p537, 0;
	@%p182 bra 	$L__BB1_165;
	abs.f32 	%f273, %f156;
	setp.nan.f32 	%p183, %f273, %f273;
	setp.gt.f32 	%p184, %f157, %f156;
	or.pred  	%p537, %p183, %p184;
$L__BB1_165:
	add.s32 	%r222, %r415, 7;
	selp.b32 	%r399, %r222, %r130, %p537;
	selp.f32 	%f501, %f157, %f156, %p537;
	add.s32 	%r415, %r415, 8;
	add.s32 	%r398, %r398, 8;
	and.b32  	%r223, %r193, -8;
	setp.eq.s32 	%p185, %r398, %r223;
	@%p185 bra 	$L__BB1_166;
	bra.uni 	$L__BB1_149;
$L__BB1_166:
	and.b32  	%r224, %r193, 7;
	setp.eq.s32 	%p186, %r224, 0;
	@%p186 bra 	$L__BB1_144;
	setp.lt.u32 	%p187, %r224, 4;
	@%p187 bra 	$L__BB1_177;
	mad.lo.s32 	%r227, %r415, %r195, %r388;
	mul.wide.s32 	%rd74, %r227, 4;
	add.s64 	%rd55, %rd2, %rd74;
	ld.global.nc.f32 	%f214, [%rd55];
	abs.f32 	%f275, %f214;
	setp.nan.f32 	%p189, %f275, %f275;
	mov.pred 	%p553, 0;
	@%p189 bra 	$L__BB1_170;
	abs.f32 	%f276, %f501;
	setp.nan.f32 	%p190, %f276, %f276;
	setp.gt.f32 	%p191, %f214, %f501;
	or.pred  	%p553, %p190, %p191;
$L__BB1_170:
	selp.b32 	%r177, %r415, %r399, %p553;
	selp.f32 	%f215, %f214, %f501, %p553;
	mul.wide.s32 	%rd56, %r195, 4;
	add.s64 	%rd57, %rd55, %rd56;
	ld.global.nc.f32 	%f216, [%rd57];
	abs.f32 	%f277, %f216;
	setp.nan.f32 	%p193, %f277, %f277;
	mov.pred 	%p554, 0;
	@%p193 bra 	$L__BB1_172;
	abs.f32 	%f278, %f215;
	setp.nan.f32 	%p194, %f278, %f278;
	setp.gt.f32 	%p195, %f216, %f215;
	or.pred  	%p554, %p194, %p195;
$L__BB1_172:
	add.s32 	%r228, %r415, 1;
	selp.b32 	%r178, %r228, %r177, %p554;
	selp.f32 	%f217, %f216, %f215, %p554;
	add.s64 	%rd58, %rd57, %rd56;
	ld.global.nc.f32 	%f218, [%rd58];
	abs.f32 	%f279, %f218;
	setp.nan.f32 	%p197, %f279, %f279;
	mov.pred 	%p555, 0;
	@%p197 bra 	$L__BB1_174;
	abs.f32 	%f280, %f217;
	setp.nan.f32 	%p198, %f280, %f280;
	setp.gt.f32 	%p199, %f218, %f217;
	or.pred  	%p555, %p198, %p199;
$L__BB1_174:
	add.s32 	%r229, %r415, 2;
	selp.b32 	%r179, %r229, %r178, %p555;
	selp.f32 	%f219, %f218, %f217, %p555;
	add.s64 	%rd75, %rd58, %rd56;
	ld.global.nc.f32 	%f220, [%rd75];
	abs.f32 	%f281, %f220;
	setp.nan.f32 	%p201, %f281, %f281;
	mov.pred 	%p556, 0;
	@%p201 bra 	$L__BB1_176;
	abs.f32 	%f282, %f219;
	setp.nan.f32 	%p202, %f282, %f282;
	setp.gt.f32 	%p203, %f220, %f219;
	or.pred  	%p556, %p202, %p203;
$L__BB1_176:
	add.s32 	%r230, %r415, 3;
	selp.b32 	%r399, %r230, %r179, %p556;
	selp.f32 	%f501, %f220, %f219, %p556;
	add.s32 	%r415, %r415, 4;
$L__BB1_177:
	and.b32  	%r231, %r193, 3;
	setp.eq.s32 	%p204, %r231, 0;
	@%p204 bra 	$L__BB1_144;
	setp.eq.s32 	%p205, %r231, 1;
	@%p205 bra 	$L__BB1_184;
	mad.lo.s32 	%r234, %r415, %r195, %r388;
	mul.wide.s32 	%rd76, %r234, 4;
	add.s64 	%rd59, %rd2, %rd76;
	ld.global.nc.f32 	%f224, [%rd59];
	abs.f32 	%f284, %f224;
	setp.nan.f32 	%p207, %f284, %f284;
	mov.pred 	%p557, 0;
	@%p207 bra 	$L__BB1_181;
	abs.f32 	%f285, %f501;
	setp.nan.f32 	%p208, %f285, %f285;
	setp.gt.f32 	%p209, %f224, %f501;
	or.pred  	%p557, %p208, %p209;
$L__BB1_181:
	selp.b32 	%r185, %r415, %r399, %p557;
	selp.f32 	%f225, %f224, %f501, %p557;
	mul.wide.s32 	%rd77, %r195, 4;
	add.s64 	%rd78, %rd59, %rd77;
	ld.global.nc.f32 	%f226, [%rd78];
	abs.f32 	%f286, %f226;
	setp.nan.f32 	%p211, %f286, %f286;
	mov.pred 	%p558, 0;
	@%p211 bra 	$L__BB1_183;
	abs.f32 	%f287, %f225;
	setp.nan.f32 	%p212, %f287, %f287;
	setp.gt.f32 	%p213, %f226, %f225;
	or.pred  	%p558, %p212, %p213;
$L__BB1_183:
	add.s32 	%r235, %r415, 1;
	selp.b32 	%r399, %r235, %r185, %p558;
	selp.f32 	%f501, %f226, %f225, %p558;
	add.s32 	%r415, %r415, 2;
$L__BB1_184:
	and.b32  	%r236, %r193, 1;
	setp.eq.b32 	%p214, %r236, 1;
	not.pred 	%p215, %p214;
	@%p215 bra 	$L__BB1_144;
	mad.lo.s32 	%r237, %r415, %r195, %r388;
	mul.wide.s32 	%rd79, %r237, 4;
	add.s64 	%rd80, %rd2, %rd79;
	ld.global.nc.f32 	%f230, [%rd80];
	abs.f32 	%f288, %f230;
	setp.nan.f32 	%p217, %f288, %f288;
	mov.pred 	%p559, 0;
	@%p217 bra 	$L__BB1_187;
	abs.f32 	%f289, %f501;
	setp.nan.f32 	%p218, %f289, %f289;
	setp.gt.f32 	%p219, %f230, %f501;
	or.pred  	%p559, %p218, %p219;
$L__BB1_187:
	selp.b32 	%r399, %r415, %r399, %p559;
	selp.f32 	%f501, %f230, %f501, %p559;
	bra.uni 	$L__BB1_144;
$L__BB1_188:
	.pragma "nounroll";
	mad.lo.s32 	%r244, %r406, %r195, %r388;
	mul.wide.s32 	%rd81, %r244, 4;
	add.s64 	%rd42, %rd2, %rd81;
	ld.global.nc.f32 	%f161, [%rd42];
	abs.f32 	%f294, %f161;
	setp.nan.f32 	%p224, %f294, %f294;
	mov.pred 	%p538, 0;
	@%p224 bra 	$L__BB1_190;
	abs.f32 	%f295, %f503;
	setp.nan.f32 	%p225, %f295, %f295;
	setp.lt.f32 	%p226, %f161, %f503;
	or.pred  	%p538, %p225, %p226;
$L__BB1_190:
	selp.b32 	%r138, %r406, %r403, %p538;
	selp.f32 	%f162, %f161, %f503, %p538;
	mul.wide.s32 	%rd43, %r195, 4;
	add.s64 	%rd44, %rd42, %rd43;
	ld.global.nc.f32 	%f163, [%rd44];
	abs.f32 	%f296, %f163;
	setp.nan.f32 	%p228, %f296, %f296;
	mov.pred 	%p539, 0;
	@%p228 bra 	$L__BB1_192;
	abs.f32 	%f297, %f162;
	setp.nan.f32 	%p229, %f297, %f297;
	setp.lt.f32 	%p230, %f163, %f162;
	or.pred  	%p539, %p229, %p230;
$L__BB1_192:
	add.s32 	%r245, %r406, 1;
	selp.b32 	%r139, %r245, %r138, %p539;
	selp.f32 	%f164, %f163, %f162, %p539;
	add.s64 	%rd45, %rd44, %rd43;
	ld.global.nc.f32 	%f165, [%rd45];
	abs.f32 	%f298, %f165;
	setp.nan.f32 	%p232, %f298, %f298;
	mov.pred 	%p540, 0;
	@%p232 bra 	$L__BB1_194;
	abs.f32 	%f299, %f164;
	setp.nan.f32 	%p233, %f299, %f299;
	setp.lt.f32 	%p234, %f165, %f164;
	or.pred  	%p540, %p233, %p234;
$L__BB1_194:
	add.s32 	%r246, %r406, 2;
	selp.b32 	%r140, %r246, %r139, %p540;
	selp.f32 	%f166, %f165, %f164, %p540;
	add.s64 	%rd46, %rd45, %rd43;
	ld.global.nc.f32 	%f167, [%rd46];
	abs.f32 	%f300, %f167;
	setp.nan.f32 	%p236, %f300, %f300;
	mov.pred 	%p541, 0;
	@%p236 bra 	$L__BB1_196;
	abs.f32 	%f301, %f166;
	setp.nan.f32 	%p237, %f301, %f301;
	setp.lt.f32 	%p238, %f167, %f166;
	or.pred  	%p541, %p237, %p238;
$L__BB1_196:
	add.s32 	%r247, %r406, 3;
	selp.b32 	%r141, %r247, %r140, %p541;
	selp.f32 	%f168, %f167, %f166, %p541;
	add.s64 	%rd47, %rd46, %rd43;
	ld.global.nc.f32 	%f169, [%rd47];
	abs.f32 	%f302, %f169;
	setp.nan.f32 	%p240, %f302, %f302;
	mov.pred 	%p542, 0;
	@%p240 bra 	$L__BB1_198;
	abs.f32 	%f303, %f168;
	setp.nan.f32 	%p241, %f303, %f303;
	setp.lt.f32 	%p242, %f169, %f168;
	or.pred  	%p542, %p241, %p242;
$L__BB1_198:
	add.s32 	%r248, %r406, 4;
	selp.b32 	%r142, %r248, %r141, %p542;
	selp.f32 	%f170, %f169, %f168, %p542;
	add.s64 	%rd48, %rd47, %rd43;
	ld.global.nc.f32 	%f171, [%rd48];
	abs.f32 	%f304, %f171;
	setp.nan.f32 	%p244, %f304, %f304;
	mov.pred 	%p543, 0;
	@%p244 bra 	$L__BB1_200;
	abs.f32 	%f305, %f170;
	setp.nan.f32 	%p245, %f305, %f305;
	setp.lt.f32 	%p246, %f171, %f170;
	or.pred  	%p543, %p245, %p246;
$L__BB1_200:
	add.s32 	%r249, %r406, 5;
	selp.b32 	%r143, %r249, %r142, %p543;
	selp.f32 	%f172, %f171, %f170, %p543;
	add.s64 	%rd49, %rd48, %rd43;
	ld.global.nc.f32 	%f173, [%rd49];
	abs.f32 	%f306, %f173;
	setp.nan.f32 	%p248, %f306, %f306;
	mov.pred 	%p544, 0;
	@%p248 bra 	$L__BB1_202;
	abs.f32 	%f307, %f172;
	setp.nan.f32 	%p249, %f307, %f307;
	setp.lt.f32 	%p250, %f173, %f172;
	or.pred  	%p544, %p249, %p250;
$L__BB1_202:
	add.s32 	%r250, %r406, 6;
	selp.b32 	%r144, %r250, %r143, %p544;
	selp.f32 	%f174, %f173, %f172, %p544;
	add.s64 	%rd82, %rd49, %rd43;
	ld.global.nc.f32 	%f175, [%rd82];
	abs.f32 	%f308, %f175;
	setp.nan.f32 	%p252, %f308, %f308;
	mov.pred 	%p545, 0;
	@%p252 bra 	$L__BB1_204;
	abs.f32 	%f309, %f174;
	setp.nan.f32 	%p253, %f309, %f309;
	setp.lt.f32 	%p254, %f175, %f174;
	or.pred  	%p545, %p253, %p254;
$L__BB1_204:
	add.s32 	%r251, %r406, 7;
	selp.b32 	%r403, %r251, %r144, %p545;
	selp.f32 	%f503, %f175, %f174, %p545;
	add.s32 	%r406, %r406, 8;
	add.s32 	%r402, %r402, 8;
	and.b32  	%r252, %r194, -8;
	setp.eq.s32 	%p255, %r402, %r252;
	@%p255 bra 	$L__BB1_205;
	bra.uni 	$L__BB1_188;
$L__BB1_205:
	and.b32  	%r253, %r194, 7;
	setp.eq.s32 	%p256, %r253, 0;
	@%p256 bra 	$L__BB1_146;
	setp.lt.u32 	%p257, %r253, 4;
	@%p257 bra 	$L__BB1_216;
	mad.lo.s32 	%r256, %r406, %r195, %r388;
	mul.wide.s32 	%rd83, %r256, 4;
	add.s64 	%rd50, %rd2, %rd83;
	ld.global.nc.f32 	%f194, [%rd50];
	abs.f32 	%f311, %f194;
	setp.nan.f32 	%p259, %f311, %f311;
	mov.pred 	%p546, 0;
	@%p259 bra 	$L__BB1_209;
	abs.f32 	%f312, %f503;
	setp.nan.f32 	%p260, %f312, %f312;
	setp.lt.f32 	%p261, %f194, %f503;
	or.pred  	%p546, %p260, %p261;
$L__BB1_209:
	selp.b32 	%r158, %r406, %r403, %p546;
	selp.f32 	%f195, %f194, %f503, %p546;
	mul.wide.s32 	%rd51, %r195, 4;
	add.s64 	%rd52, %rd50, %rd51;
	ld.global.nc.f32 	%f196, [%rd52];
	abs.f32 	%f313, %f196;
	setp.nan.f32 	%p263, %f313, %f313;
	mov.pred 	%p547, 0;
	@%p263 bra 	$L__BB1_211;
	abs.f32 	%f314, %f195;
	setp.nan.f32 	%p264, %f314, %f314;
	setp.lt.f32 	%p265, %f196, %f195;
	or.pred  	%p547, %p264, %p265;
$L__BB1_211:
	add.s32 	%r257, %r406, 1;
	selp.b32 	%r159, %r257, %r158, %p547;
	selp.f32 	%f197, %f196, %f195, %p547;
	add.s64 	%rd53, %rd52, %rd51;
	ld.global.nc.f32 	%f198, [%rd53];
	abs.f32 	%f315, %f198;
	setp.nan.f32 	%p267, %f315, %f315;
	mov.pred 	%p548, 0;
	@%p267 bra 	$L__BB1_213;
	abs.f32 	%f316, %f197;
	setp.nan.f32 	%p268, %f316, %f316;
	setp.lt.f32 	%p269, %f198, %f197;
	or.pred  	%p548, %p268, %p269;
$L__BB1_213:
	add.s32 	%r258, %r406, 2;
	selp.b32 	%r160, %r258, %r159, %p548;
	selp.f32 	%f199, %f198, %f197, %p548;
	add.s64 	%rd84, %rd53, %rd51;
	ld.global.nc.f32 	%f200, [%rd84];
	abs.f32 	%f317, %f200;
	setp.nan.f32 	%p271, %f317, %f317;
	mov.pred 	%p549, 0;
	@%p271 bra 	$L__BB1_215;
	abs.f32 	%f318, %f199;
	setp.nan.f32 	%p272, %f318, %f318;
	setp.lt.f32 	%p273, %f200, %f199;
	or.pred  	%p549, %p272, %p273;
$L__BB1_215:
	add.s32 	%r259, %r406, 3;
	selp.b32 	%r403, %r259, %r160, %p549;
	selp.f32 	%f503, %f200, %f199, %p549;
	add.s32 	%r406, %r406, 4;
$L__BB1_216:
	and.b32  	%r166, %r194, 3;
	setp.eq.s32 	%p274, %r166, 0;
	@%p274 bra 	$L__BB1_146;
	setp.eq.s32 	%p275, %r166, 1;
	@%p275 bra 	$L__BB1_223;
	mad.lo.s32 	%r261, %r406, %r195, %r388;
	mul.wide.s32 	%rd85, %r261, 4;
	add.s64 	%rd54, %rd2, %rd85;
	ld.global.nc.f32 	%f204, [%rd54];
	abs.f32 	%f320, %f204;
	setp.nan.f32 	%p277, %f320, %f320;
	mov.pred 	%p550, 0;
	@%p277 bra 	$L__BB1_220;
	abs.f32 	%f321, %f503;
	setp.nan.f32 	%p278, %f321, %f321;
	setp.lt.f32 	%p279, %f204, %f503;
	or.pred  	%p550, %p278, %p279;
$L__BB1_220:
	selp.b32 	%r167, %r406, %r403, %p550;
	selp.f32 	%f205, %f204, %f503, %p550;
	mul.wide.s32 	%rd86, %r195, 4;
	add.s64 	%rd87, %rd54, %rd86;
	ld.global.nc.f32 	%f206, [%rd87];
	abs.f32 	%f322, %f206;
	setp.nan.f32 	%p281, %f322, %f322;
	mov.pred 	%p551, 0;
	@%p281 bra 	$L__BB1_222;
	abs.f32 	%f323, %f205;
	setp.nan.f32 	%p282, %f323, %f323;
	setp.lt.f32 	%p283, %f206, %f205;
	or.pred  	%p551, %p282, %p283;
$L__BB1_222:
	add.s32 	%r262, %r406, 1;
	selp.b32 	%r403, %r262, %r167, %p551;
	selp.f32 	%f503, %f206, %f205, %p551;
	add.s32 	%r406, %r406, 2;
$L__BB1_223:
	and.b32  	%r263, %r194, 1;
	setp.eq.b32 	%p284, %r263, 1;
	not.pred 	%p285, %p284;
	@%p285 bra 	$L__BB1_146;
	mad.lo.s32 	%r264, %r406, %r195, %r388;
	mul.wide.s32 	%rd88, %r264, 4;
	add.s64 	%rd89, %rd2, %rd88;
	ld.global.nc.f32 	%f210, [%rd89];
	abs.f32 	%f324, %f210;
	setp.nan.f32 	%p287, %f324, %f324;
	mov.pred 	%p552, 0;
	@%p287 bra 	$L__BB1_226;
	abs.f32 	%f325, %f503;
	setp.nan.f32 	%p288, %f325, %f325;
	setp.lt.f32 	%p289, %f210, %f503;
	or.pred  	%p552, %p288, %p289;
$L__BB1_226:
	selp.b32 	%r403, %r406, %r403, %p552;
	selp.f32 	%f503, %f210, %f503, %p552;
	bra.uni 	$L__BB1_146;
$L__BB1_227:
	ld.param.f32 	%f447, [chandelier_exit_many_series_one_param_time_major_f32_param_6];
	fma.rn.f32 	%f506, %f2, %f498, %f501;
	fma.rn.f32 	%f507, %f447, %f498, %f503;
	setp.eq.s32 	%p296, %r111, %r150;
	mov.f32 	%f504, %f506;
	mov.f32 	%f505, %f507;
	@%p296 bra 	$L__BB1_229;
	abs.f32 	%f332, %f508;
	setp.num.f32 	%p297, %f332, %f332;
	selp.f32 	%f504, %f508, %f506, %p297;
	abs.f32 	%f333, %f509;
	setp.num.f32 	%p298, %f333, %f333;
	selp.f32 	%f505, %f509, %f507, %p298;
$L__BB1_229:
	setp.lt.s32 	%p299, %r111, %r149;
	@%p299 bra 	$L__BB1_231;
	mul.lo.s32 	%r266, %r111, %r195;
	sub.s32 	%r267, %r266, %r195;
	add.s32 	%r268, %r267, %r388;
	mul.wide.s32 	%rd92, %r268, 4;
	add.s64 	%rd93, %rd2, %rd92;
	ld.global.nc.f32 	%f334, [%rd93];
	setp.gt.f32 	%p300, %f334, %f504;
	setp.gt.f32 	%p301, %f506, %f504;
	selp.f32 	%f335, %f506, %f504, %p301;
	selp.f32 	%f506, %f335, %f506, %p300;
	setp.lt.f32 	%p302, %f334, %f505;
	setp.lt.f32 	%p303, %f507, %f505;
	selp.f32 	%f336, %f507, %f505, %p303;
	selp.f32 	%f507, %f336, %f507, %p302;
$L__BB1_231:
	setp.gt.f32 	%p304, %f127, %f505;
	setp.lt.f32 	%p305, %f127, %f504;
	selp.b32 	%r269, -1, %r404, %p305;
	selp.b32 	%r404, 1, %r269, %p304;
	setp.eq.s32 	%p306, %r404, 1;
	selp.f32 	%f337, %f506, 0f7FFFFFFF, %p306;
	shl.b64 	%rd94, %rd33, 2;
	add.s64 	%rd95, %rd1, %rd94;
	st.global.f32 	[%rd95], %f337;
	setp.eq.s32 	%p307, %r404, -1;
	selp.f32 	%f510, %f507, 0f7FFFFFFF, %p307;
	mov.f32 	%f508, %f506;
	mov.f32 	%f509, %f507;
	bra.uni 	$L__BB1_233;
$L__BB1_232:
	shl.b64 	%rd96, %rd33, 2;
	add.s64 	%rd97, %rd1, %rd96;
	mov.b32 	%r270, 2147483647;
	st.global.u32 	[%rd97], %r270;
$L__BB1_233:
	add.s64 	%rd98, %rd5, %rd33;
	shl.b64 	%rd99, %rd98, 2;
	add.s64 	%rd100, %rd1, %rd99;
	st.global.f32 	[%rd100], %f510;
	add.s32 	%r390, %r111, 1;
	add.s32 	%r110, %r111, 2;
	setp.eq.s32 	%p308, %r390, %r196;
	@%p308 bra 	$L__BB1_234;
	bra.uni 	$L__BB1_130;
$L__BB1_234:
	add.s32 	%r388, %r388, %r1;
	setp.lt.s32 	%p309, %r388, %r195;
	@%p309 bra 	$L__BB1_129;
$L__BB1_235:
	ret;
$L__BB1_236:
	sub.s32 	%r193, %r110, %r406;
	sub.s32 	%r212, %r111, %r406;
	setp.lt.u32 	%p152, %r212, 7;
	mov.b32 	%r399, -1;
	mov.f32 	%f501, 0f7FFFFFFF;
	mov.u32 	%r415, %r406;
	@%p152 bra 	$L__BB1_166;
	mov.b32 	%r398, 0;
	mov.b32 	%r399, -1;
	mov.f32 	%f501, 0f7FFFFFFF;
	mov.u32 	%r415, %r406;
	bra.uni 	$L__BB1_149;
$L__BB1_238:
	sub.s32 	%r194, %r110, %r406;
	sub.s32 	%r241, %r111, %r406;
	setp.lt.u32 	%p222, %r241, 7;
	mov.b32 	%r403, -1;
	mov.f32 	%f503, 0f7FFFFFFF;
	@%p222 bra 	$L__BB1_205;
	mov.b32 	%r402, 0;
	mov.b32 	%r403, -1;
	mov.f32 	%f503, 0f7FFFFFFF;
	bra.uni 	$L__BB1_188;

}


// ===== COMPILED SASS (sm_100) =====

	.target	sm_100

	.elftype	@"ET_EXEC"


//--------------------- .note.nv.tkinfo           --------------------------
	.section	.note.nv.tkinfo,"",@"SHT_NOTE"
	.sectionflags	@"SHF_NOTE_NV_TKINFO"
	.tkinfo
        /*0018*/ 	.word	0x00000002
        /*0030*/ 	.string	""
        /*0030*/ 	.string	"ptxas"
        /*0030*/ 	.string	"Cuda compilation tools, release 13.0, V13.0.88"
        /*0030*/ 	.string	"Build cuda_13.0.r13.0/compiler.36424714_0"
        /*0030*/ 	.string	"-arch sm_100 -m 64 "



//--------------------- .note.nv.cuinfo           --------------------------
	.section	.note.nv.cuinfo,"",@"SHT_NOTE"
	.sectionflags	@"SHF_NOTE_NV_CUINFO"
        /*0018*/ 	.short	0x0002
        /*001a*/ 	.short	0x0064
        /*001c*/ 	.short	0x0082
	.zero		2


//--------------------- .nv.info                  --------------------------
	.section	.nv.info,"",@"SHT_CUDA_INFO"
	.align	4


	//----- nvinfo : EIATTR_REGCOUNT
	.align		4
        /*0000*/ 	.byte	0x04, 0x2f
        /*0002*/ 	.short	(.L_1 - .L_0)
	.align		4
.L_0:
        /*0004*/ 	.word	index@(chandelier_exit_batch_f32)
        /*0008*/ 	.word	0x00000028


	//----- nvinfo : EIATTR_FRAME_SIZE
	.align		4
.L_1:
        /*000c*/ 	.byte	0x04, 0x11
        /*000e*/ 	.short	(.L_3 - .L_2)
	.align		4
.L_2:
        /*0010*/ 	.word	index@($__internal_1_$__cuda_sm20_rcp_rn_f32_slowpath)
        /*0014*/ 	.word	0x00000000


	//----- nvinfo : EIATTR_FRAME_SIZE
	.align		4
.L_3:
        /*0018*/ 	.byte	0x04, 0x11
        /*001a*/ 	.short	(.L_5 - .L_4)
	.align		4
.L_4:
        /*001c*/ 	.word	index@(chandelier_exit_batch_f32)
        /*0020*/ 	.word	0x00000000


	//----- nvinfo : EIATTR_REGCOUNT
	.align		4
.L_5:
        /*0024*/ 	.byte	0x04, 0x2f
        /*0026*/ 	.short	(.L_7 - .L_6)
	.align		4
.L_6:
        /*0028*/ 	.word	index@(chandelier_exit_many_series_one_param_time_major_f32)
        /*002c*/ 	.word	0x00000028


	//----- nvinfo : EIATTR_FRAME_SIZE
	.align		4
.L_7:
        /*0030*/ 	.byte	0x04, 0x11
        /*0032*/ 	.short	(.L_9 - .L_8)
	.align		4
.L_8:
        /*0034*/ 	.word	index@($__internal_0_$__cuda_sm20_rcp_rn_f32_slowpath)
        /*0038*/ 	.word	0x00000000


	//----- nvinfo : EIATTR_FRAME_SIZE
	.align		4
.L_9:
        /*003c*/ 	.byte	0x04, 0x11
        /*003e*/ 	.short	(.L_11 - .L_10)
	.align		4
.L_10:
        /*0040*/ 	.word	index@(chandelier_exit_many_series_one_param_time_major_f32)
        /*0044*/ 	.word	0x00000000


	//----- nvinfo : EIATTR_MIN_STACK_SIZE
	.align		4
.L_11:
        /*0048*/ 	.byte	0x04, 0x12
        /*004a*/ 	.short	(.L_13 - .L_12)
	.align		4
.L_12:
        /*004c*/ 	.word	index@(chandelier_exit_many_series_one_param_time_major_f32)
        /*0050*/ 	.word	0x00000000


	//----- nvinfo : EIATTR_MIN_STACK_SIZE
	.align		4
.L_13:
        /*0054*/ 	.byte	0x04, 0x12
        /*0056*/ 	.short	(.L_15 - .L_14)
	.align		4
.L_14:
        /*0058*/ 	.word	index@(chandelier_exit_batch_f32)
        /*005c*/ 	.word	0x00000000
.L_15:


//--------------------- .nv.compat                --------------------------
	.section	.nv.compat,"",@"SHT_CUDA_COMPAT_INFO"
	.align	4
        /*0000*/ 	.byte	0x02, 0x09, 0x00, 0x00, 0x02, 0x02, 0x01, 0x00, 0x02, 0x05, 0x05, 0x00, 0x03, 0x07, 0x01, 0x01
        /*0010*/ 	.byte	0x02, 0x03, 0x00, 0x00, 0x02, 0x06, 0x01, 0x00, 0x04, 0x0b, 0x08, 0x00, 0x09, 0x00, 0x00, 0x00
        /*0020*/ 	.byte	0x00, 0x00, 0x00, 0x00


//--------------------- .nv.info.chandelier_exit_many_series_one_param_time_major_f32 --------------------------
	.section	.nv.info.chandelier_exit_many_series_one_param_time_major_f32,"",@"SHT_CUDA_INFO"
	.sectionflags	@""
	.align	4


	//----- nvinfo : EIATTR_CUDA_API_VERSION
	.align		4
        /*0000*/ 	.byte	0x04, 0x37
        /*0002*/ 	.short	(.L_17 - .L_16)
.L_16:
        /*0004*/ 	.word	0x00000082


	//----- nvinfo : EIATTR_KPARAM_INFO
	.align		4
.L_17:
        /*0008*/ 	.byte	0x04, 0x17
        /*000a*/ 	.short	(.L_19 - .L_18)
.L_18:
        /*000c*/ 	.word	0x00000000
        /*0010*/ 	.short	0x0009
        /*0012*/ 	.short	0x0038
        /*0014*/ 	.byte	0x00, 0xf5, 0x21, 0x00


	//----- nvinfo : EIATTR_KPARAM_INFO
	.align		4
.L_19:
        /*0018*/ 	.byte	0x04, 0x17
        /*001a*/ 	.short	(.L_21 - .L_20)
.L_20:
        /*001c*/ 	.word	0x00000000
        /*0020*/ 	.short	0x0008
        /*0022*/ 	.short	0x0030
        /*0024*/ 	.byte	0x00, 0xf0, 0x11, 0x00


	//----- nvinfo : EIATTR_KPARAM_INFO
	.align		4
.L_21:
        /*0028*/ 	.byte	0x04, 0x17
        /*002a*/ 	.short	(.L_23 - .L_22)
.L_22:
        /*002c*/ 	.word	0x00000000
        /*0030*/ 	.short	0x0007
        /*0032*/ 	.short	0x0028
        /*0034*/ 	.byte	0x00, 0xf5, 0x21, 0x00


	//----- nvinfo : EIATTR_KPARAM_INFO
	.align		4
.L_23:
        /*0038*/ 	.byte	0x04, 0x17
        /*003a*/ 	.short	(.L_25 - .L_24)
.L_24:
        /*003c*/ 	.word	0x00000000
        /*0040*/ 	.short	0x0006
        /*0042*/ 	.short	0x0024
        /*0044*/ 	.byte	0x00, 0xf0, 0x11, 0x00


	//----- nvinfo : EIATTR_KPARAM_INFO
	.align		4
.L_25:
        /*0048*/ 	.byte	0x04, 0x17
        /*004a*/ 	.short	(.L_27 - .L_26)
.L_26:
        /*004c*/ 	.word	0x00000000
        /*0050*/ 	.short	0x0005
        /*0052*/ 	.short	0x0020
        /*0054*/ 	.byte	0x00, 0xf0, 0x11, 0x00


	//----- nvinfo : EIATTR_KPARAM_INFO
	.align		4
.L_27:
        /*0058*/ 	.byte	0x04, 0x17
        /*005a*/ 	.short	(.L_29 - .L_28)
.L_28:
        /*005c*/ 	.word	0x00000000
        /*0060*/ 	.short	0x0004
        /*0062*/ 	.short	0x001c
        /*0064*/ 	.byte	0x00, 0xf0, 0x11, 0x00


	//----- nvinfo : EIATTR_KPARAM_INFO
	.align		4
.L_29:
        /*0068*/ 	.byte	0x04, 0x17
        /*006a*/ 	.short	(.L_31 - .L_30)
.L_30:
        /*006c*/ 	.word	0x00000000
        /*0070*/ 	.short	0x0003
        /*0072*/ 	.short	0x0018
        /*0074*/ 	.byte	0x00, 0xf0, 0x11, 0x00


	//----- nvinfo : EIATTR_KPARAM_INFO
	.align		4
.L_31:
        /*0078*/ 	.byte	0x04, 0x17
        /*007a*/ 	.short	(.L_33 - .L_32)
.L_32:
        /*007c*/ 	.word	0x00000000
        /*0080*/ 	.short	0x0002
        /*0082*/ 	.short	0x0010
        /*0084*/ 	.byte	0x00, 0xf5, 0x21, 0x00


	//----- nvinfo : EIATTR_KPARAM_INFO
	.align		4
.L_33:
        /*0088*/ 	.byte	0x04, 0x17
        /*008a*/ 	.short	(.L_35 - .L_34)
.L_34:
        /*008c*/ 	.word	0x00000000
        /*0090*/ 	.short	0x0001
        /*0092*/ 	.short	0x0008
        /*0094*/ 	.byte	0x00, 0xf5, 0x21, 0x00


	//----- nvinfo : EIATTR_KPARAM_INFO
	.align		4
.L_35:
        /*0098*/ 	.byte	0x04, 0x17
        /*009a*/ 	.short	(.L_37 - .L_36)
.L_36:
        /*009c*/ 	.word	0x00000000
        /*00a0*/ 	.short	0x0000
        /*00a2*/ 	.short	0x0000
        /*00a4*/ 	.byte	0x00, 0xf5, 0x21, 0x00


	//----- nvinfo : EIATTR_SPARSE_MMA_MASK
	.align		4
.L_37:
        /*00a8*/ 	.byte	0x03, 0x50
        /*00aa*/ 	.short	0x0000


	//----- nvinfo : EIATTR_MAXREG_COUNT
	.align		4
        /*00ac*/ 	.byte	0x03, 0x1b
        /*00ae*/ 	.short	0x00ff


	//----- nvinfo : EIATTR_MERCURY_ISA_VERSION
	.align		4
        /*00b0*/ 	.byte	0x03, 0x5f
        /*00b2*/ 	.short	0x0101


	//----- nvinfo : EIATTR_VRC_CTA_INIT_COUNT
	.align		4
        /*00b4*/ 	.byte	0x02, 0x4a
	.zero		1
	.zero		1


	//----- nvinfo : EIATTR_EXIT_INSTR_OFFSETS
	.align		4
        /*00b8*/ 	.byte	0x04, 0x1c
        /*00ba*/ 	.short	(.L_39 - .L_38)


	//   ....[0]....
.L_38:
        /*00bc*/ 	.word	0x00000090


	//   ....[1]....
        /*00c0*/ 	.word	0x000001e0


	//   ....[2]....
        /*00c4*/ 	.word	0x000009b0


	//   ....[3]....
        /*00c8*/ 	.word	0x000009d0


	//   ....[4]....
        /*00cc*/ 	.word	0x00002980


	//   ....[5]....
        /*00d0*/ 	.word	0x00004910


	//----- nvinfo : EIATTR_CRS_STACK_SIZE
	.align		4
.L_39:
        /*00d4*/ 	.byte	0x04, 0x1e
        /*00d6*/ 	.short	(.L_41 - .L_40)
.L_40:
        /*00d8*/ 	.word	0x00000000


	//----- nvinfo : EIATTR_CBANK_PARAM_SIZE
	.align		4
.L_41:
        /*00dc*/ 	.byte	0x03, 0x19
        /*00de*/ 	.short	0x0040


	//----- nvinfo : EIATTR_PARAM_CBANK
	.align		4
        /*00e0*/ 	.byte	0x04, 0x0a
        /*00e2*/ 	.short	(.L_43 - .L_42)
	.align		4
.L_42:
        /*00e4*/ 	.word	index@(.nv.constant0.chandelier_exit_many_series_one_param_time_major_f32)
        /*00e8*/ 	.short	0x0380
        /*00ea*/ 	.short	0x0040


	//----- nvinfo : EIATTR_SW_WAR
	.align		4
.L_43:
        /*00ec*/ 	.byte	0x04, 0x36
        /*00ee*/ 	.short	(.L_45 - .L_44)
.L_44:
        /*00f0*/ 	.word	0x00000008
.L_45:


//--------------------- .nv.info.chandelier_exit_batch_f32 --------------------------
	.section	.nv.info.chandelier_exit_batch_f32,"",@"SHT_CUDA_INFO"
	.sectionflags	@""
	.align	4


	//----- nvinfo : EIATTR_CUDA_API_VERSION
	.align		4
        /*0000*/ 	.byte	0x04, 0x37
        /*0002*/ 	.short	(.L_47 - .L_46)
.L_46:
        /*0004*/ 	.word	0x00000082


	//----- nvinfo : EIATTR_KPARAM_INFO
	.align		4
.L_47:
        /*0008*/ 	.byte	0x04, 0x17
        /*000a*/ 	.short	(.L_49 - .L_48)
.L_48:
        /*000c*/ 	.word	0x00000000
        /*0010*/ 	.short	0x0009
        /*0012*/ 	.short	0x0038
        /*0014*/ 	.byte	0x00, 0xf5, 0x21, 0x00


	//----- nvinfo : EIATTR_KPARAM_INFO
	.align		4
.L_49:
        /*0018*/ 	.byte	0x04, 0x17
        /*001a*/ 	.short	(.L_51 - .L_50)
.L_50:
        /*001c*/ 	.word	0x00000000
        /*0020*/ 	.short	0x0008
        /*0022*/ 	.short	0x0034
        /*0024*/ 	.byte	0x00, 0xf0, 0x11, 0x00


	//----- nvinfo : EIATTR_KPARAM_INFO
	.align		4
.L_51:
        /*0028*/ 	.byte	0x04, 0x17
        /*002a*/ 	.short	(.L_53 - .L_52)
.L_52:
        /*002c*/ 	.word	0x00000000
        /*0030*/ 	.short	0x0007
        /*0032*/ 	.short	0x0030
        /*0034*/ 	.byte	0x00, 0xf0, 0x11, 0x00


	//----- nvinfo : EIATTR_KPARAM_INFO
	.align		4
.L_53:
        /*0038*/ 	.byte	0x04, 0x17
        /*003a*/ 	.short	(.L_55 - .L_54)
.L_54:
        /*003c*/ 	.word	0x00000000
        /*0040*/ 	.short	0x0006
        /*0042*/ 	.short	0x0028
        /*0044*/ 	.byte	0x00, 0xf5, 0x21, 0x00


	//----- nvinfo : EIATTR_KPARAM_INFO
	.align		4
.L_55:
        /*0048*/ 	.byte	0x04, 0x17
        /*004a*/ 	.short	(.L_57 - .L_56)
.L_56:
        /*004c*/ 	.word	0x00000000
        /*0050*/ 	.short	0x0005
        /*0052*/ 	.short	0x0020
        /*0054*/ 	.byte	0x00, 0xf5, 0x21, 0x00


	//----- nvinfo : EIATTR_KPARAM_INFO
	.align		4
.L_57:
        /*0058*/ 	.byte	0x04, 0x17
        /*005a*/ 	.short	(.L_59 - .L_58)
.L_58:
        /*005c*/ 	.word	0x00000000
        /*0060*/ 	.short	0x0004
        /*0062*/ 	.short	0x001c
        /*0064*/ 	.byte	0x00, 0xf0, 0x11, 0x00


	//----- nvinfo : EIATTR_KPARAM_INFO
	.align		4
.L_59:
        /*0068*/ 	.byte	0x04, 0x17
        /*006a*/ 	.short	(.L_61 - .L_60)
.L_60:
        /*006c*/ 	.word	0x00000000
        /*0070*/ 	.short	0x0003
        /*0072*/ 	.short	0x0018
        /*0074*/ 	.byte	0x00, 0xf0, 0x11, 0x00


	//----- nvinfo : EIATTR_KPARAM_INFO
	.align		4
.L_61:
        /*0078*/ 	.byte	0x04, 0x17
        /*007a*/ 	.short	(.L_63 - .L_62)
.L_62:
        /*007c*/ 	.word	0x00000000
        /*0080*/ 	.short	0x0002
        /*0082*/ 	.short	0x0010
        /*0084*/ 	.byte	0x00, 0xf5, 0x21, 0x00


	//----- nvinfo : EIATTR_KPARAM_INFO
	.align		4
.L_63:
        /*0088*/ 	.byte	0x04, 0x17
        /*008a*/ 	.short	(.L_65 - .L_64)
.L_64:
        /*008c*/ 	.word	0x00000000
        /*0090*/ 	.short	0x0001
        /*0092*/ 	.short	0x0008
        /*0094*/ 	.byte	0x00, 0xf5, 0x21, 0x00


	//----- nvinfo : EIATTR_KPARAM_INFO
	.align		4
.L_65:
        /*0098*/ 	.byte	0x04, 0x17
        /*009a*/ 	.short	(.L_67 - .L_66)
.L_66:
        /*009c*/ 	.word	0x00000000
        /*00a0*/ 	.short	0x0000
        /*00a2*/ 	.short	0x0000
        /*00a4*/ 	.byte	0x00, 0xf5, 0x21, 0x00


	//----- nvinfo : EIATTR_SPARSE_MMA_MASK
	.align		4
.L_67:
        /*00a8*/ 	.byte	0x03, 0x50
        /*00aa*/ 	.short	0x0000


	//----- nvinfo : EIATTR_MAXREG_COUNT
	.align		4
        /*00ac*/ 	.byte	0x03, 0x1b
        /*00ae*/ 	.short	0x00ff


	//----- nvinfo : EIATTR_MERCURY_ISA_VERSION
	.align		4
        /*00b0*/ 	.byte	0x03, 0x5f
        /*00b2*/ 	.short	0x0101


	//----- nvinfo : EIATTR_VRC_CTA_INIT_COUNT
	.align		4
        /*00b4*/ 	.byte	0x02, 0x4a
	.zero		1
	.zero		1


	//----- nvinfo : EIATTR_EXIT_INSTR_OFFSETS
	.align		4
        /*00b8*/ 	.byte	0x04, 0x1c
        /*00ba*/ 	.short	(.L_69 - .L_68)


	//   ....[0]....
.L_68:
        /*00bc*/ 	.word	0x00000070


	//   ....[1]....
        /*00c0*/ 	.word	0x000000a0


	//   ....[2]....
        /*00c4*/ 	.word	0x000039d0


	//----- nvinfo : EIATTR_INDIRECT_BRANCH_TARGETS
	.align		4
.L_69:
        /*00c8*/ 	.byte	0x04, 0x34
        /*00ca*/ 	.short	(.L_71 - .L_70)


	//   ....[0]....
.L_70:
        /*00cc*/ 	.word	.L_x_67@srel
        /*00d0*/ 	.short	0x0
        /*00d2*/ 	.short	0x0
        /*00d4*/ 	.word	0x3
        /*00d8*/ 	.word	.L_x_62@srel
        /*00dc*/ 	.word	.L_x_104@srel
        /*00e0*/ 	.word	.L_x_105@srel


	//   ....[1]....
        /*00e4*/ 	.word	.L_x_72@srel
        /*00e8*/ 	.short	0x0
        /*00ea*/ 	.short	0x0
        /*00ec*/ 	.word	0x3
        /*00f0*/ 	.word	.L_x_62@srel
        /*00f4*/ 	.word	.L_x_108@srel
        /*00f8*/ 	.word	.L_x_109@srel


	//   ....[2]....
        /*00fc*/ 	.word	.L_x_80@srel
        /*0100*/ 	.short	0x0
        /*0102*/ 	.short	0x0
        /*0104*/ 	.word	0x3
        /*0108*/ 	.word	.L_x_75@srel
        /*010c*/ 	.word	.L_x_112@srel
        /*0110*/ 	.word	.L_x_113@srel


	//   ....[3]....
        /*0114*/ 	.word	.L_x_85@srel
        /*0118*/ 	.short	0x0
        /*011a*/ 	.short	0x0
        /*011c*/ 	.word	0x3
        /*0120*/ 	.word	.L_x_75@srel
        /*0124*/ 	.word	.L_x_116@srel
        /*0128*/ 	.word	.L_x_117@srel


	//----- nvinfo : EIATTR_CRS_STACK_SIZE
	.align		4
.L_71:
        /*012c*/ 	.byte	0x04, 0x1e
        /*012e*/ 	.short	(.L_73 - .L_72)
.L_72:
        /*0130*/ 	.word	0x00000000


	//----- nvinfo : EIATTR_CBANK_PARAM_SIZE
	.align		4
.L_73:
        /*0134*/ 	.byte	0x03, 0x19
        /*0136*/ 	.short	0x0040


	//----- nvinfo : EIATTR_PARAM_CBANK
	.align		4
        /*0138*/ 	.byte	0x04, 0x0a
        /*013a*/ 	.short	(.L_75 - .L_74)
	.align		4
.L_74:
        /*013c*/ 	.word	index@(.nv.constant0.chandelier_exit_batch_f32)
        /*0140*/ 	.short	0x0380
        /*0142*/ 	.short	0x0040


	//----- nvinfo : EIATTR_SW_WAR
	.align		4
.L_75:
        /*0144*/ 	.byte	0x04, 0x36
        /*0146*/ 	.short	(.L_77 - .L_76)
.L_76:
        /*0148*/ 	.word	0x00000008
.L_77:


//--------------------- .nv.callgraph             --------------------------
	.section	.nv.callgraph,"",@"SHT_CUDA_CALLGRAPH"
	.align	4
	.sectionentsize	8
	.align		4
        /*0000*/ 	.word	0x00000000
	.align		4
        /*0004*/ 	.word	0xffffffff
	.align		4
        /*0008*/ 	.word	0x00000000
	.align		4
        /*000c*/ 	.word	0xfffffffe
	.align		4
        /*0010*/ 	.word	0x00000000
	.align		4
        /*0014*/ 	.word	0xfffffffd
	.align		4
        /*0018*/ 	.word	0x00000000
	.align		4
        /*001c*/ 	.word	0xfffffffc


//--------------------- .nv.constant2.chandelier_exit_batch_f32 --------------------------
	.section	.nv.constant2.chandelier_exit_batch_f32,"a",@progbits
	.sectionflags	@""
	.align	4
.nv.constant2.chandelier_exit_batch_f32:
        /*0000*/ 	.byte	0x90, 0x2e, 0x00, 0x00, 0x30, 0x24, 0x00, 0x00, 0x20, 0x23, 0x00, 0x00, 0xc0, 0x1a, 0x00, 0x00
        /*0010*/ 	.byte	0xa0, 0x10, 0x00, 0x00, 0xa0, 0x0f, 0x00, 0x00, 0xc0, 0x1a, 0x00, 0x00, 0x10, 0x1a, 0x00, 0x00
        /*0020*/ 	.byte	0x10, 0x19, 0x00, 0x00, 0x90, 0x2e, 0x00, 0x00, 0xd0, 0x2d, 0x00, 0x00, 0xc0, 0x2c, 0x00, 0x00


//--------------------- .text.chandelier_exit_many_series_one_param_time_major_f32 --------------------------
	.section	.text.chandelier_exit_many_series_one_param_time_major_f32,"ax",@progbits
	.align	128
        .global         chandelier_exit_many_series_one_param_time_major_f32
        .type           chandelier_exit_many_series_one_param_time_major_f32,@function
        .size           chandelier_exit_many_series_one_param_time_major_f32,(.L_x_118 - chandelier_exit_many_series_one_param_time_major_f32)
        .other          chandelier_exit_many_series_one_param_time_major_f32,@"STO_CUDA_ENTRY STV_DEFAULT"
chandelier_exit_many_series_one_param_time_major_f32:
.text.chandelier_exit_many_series_one_param_time_major_f32:
[----:B------:R-:W-:Y:S01]  /*0000*/  LDC R1, c[0x0][0x37c] ;  /* 0x0000df00ff017b82 */ /* 0x000fe20000000800 */
[----:B------:R-:W0:Y:S01]  /*0010*/  S2R R0, SR_CTAID.X ;  /* 0x0000000000007919 */ /* 0x000e220000002500 */
[----:B------:R-:W0:Y:S01]  /*0020*/  LDCU UR6, c[0x0][0x360] ;  /* 0x00006c00ff0677ac */ /* 0x000e220008000800 */
[----:B------:R-:W0:Y:S01]  /*0030*/  S2R R3, SR_TID.X ;  /* 0x0000000000037919 */ /* 0x000e220000002100 */
[----:B------:R-:W1:Y:S01]  /*0040*/  LDCU UR5, c[0x0][0x398] ;  /* 0x00007300ff0577ac */ /* 0x000e620008000800 */
[----:B------:R-:W2:Y:S01]  /*0050*/  LDCU UR4, c[0x0][0x370] ;  /* 0x00006e00ff0477ac */ /* 0x000ea20008000800 */
[----:B0-----:R-:W-:Y:S01]  /*0060*/  IMAD R0, R0, UR6, R3 ;  /* 0x0000000600007c24 */ /* 0x001fe2000f8e0203 */
[----:B--2---:R-:W-:-:S04]  /*0070*/  UIMAD UR6, UR6, UR4, URZ ;  /* 0x00000004060672a4 */ /* 0x004fc8000f8e02ff */
[----:B-1----:R-:W-:-:S13]  /*0080*/  ISETP.GE.AND P0, PT, R0, UR5, PT ;  /* 0x0000000500007c0c */ /* 0x002fda000bf06270 */
[----:B------:R-:W-:Y:S05]  /*0090*/  @P0 EXIT ;  /* 0x000000000000094d */ /* 0x000fea0003800000 */
[----:B------:R-:W0:Y:S02]  /*00a0*/  LDCU UR4, c[0x0][0x3a0] ;  /* 0x00007400ff0477ac */ /* 0x000e240008000800 */
[----:B0-----:R-:W-:Y:S01]  /*00b0*/  I2FP.F32.U32 R2, UR4 ;  /* 0x0000000400027c45 */ /* 0x001fe20008201000 */
[----:B------:R-:W-:-:S04]  /*00c0*/  UISETP.GT.AND UP0, UPT, UR4, URZ, UPT ;  /* 0x000000ff0400728c */ /* 0x000fc8000bf04270 */
[----:B------:R-:W-:-:S05]  /*00d0*/  VIADD R3, R2, 0x1800000 ;  /* 0x0180000002037836 */ /* 0x000fca0000000000 */
[----:B------:R-:W-:-:S04]  /*00e0*/  LOP3.LUT R3, R3, 0x7f800000, RZ, 0xc0, !PT ;  /* 0x7f80000003037812 */ /* 0x000fc800078ec0ff */
[----:B------:R-:W-:-:S13]  /*00f0*/  ISETP.GT.U32.AND P0, PT, R3, 0x1ffffff, PT ;  /* 0x01ffffff0300780c */ /* 0x000fda0003f04070 */
[----:B------:R-:W-:Y:S05]  /*0100*/  @P0 BRA `(.L_x_0) ;  /* 0x0000000000100947 */ /* 0x000fea0003800000 */
[----:B------:R-:W-:-:S07]  /*0110*/  MOV R9, 0x130 ;  /* 0x0000013000097802 */ /* 0x000fce0000000f00 */
[----:B------:R-:W-:Y:S05]  /*0120*/  CALL.REL.NOINC `($__internal_0_$__cuda_sm20_rcp_rn_f32_slowpath) ;  /* 0x0000004400fc7944 */ /* 0x000fea0003c00000 */
[----:B------:R-:W-:Y:S01]  /*0130*/  IMAD.MOV.U32 R2, RZ, RZ, R4 ;  /* 0x000000ffff027224 */ /* 0x000fe200078e0004 */
[----:B------:R-:W-:Y:S06]  /*0140*/  BRA `(.L_x_1) ;  /* 0x0000000000107947 */ /* 0x000fec0003800000 */
.L_x_0:
[----:B------:R-:W0:Y:S02]  /*0150*/  MUFU.RCP R3, R2 ;  /* 0x0000000200037308 */ /* 0x000e240000001000 */
[----:B0-----:R-:W-:-:S04]  /*0160*/  FFMA R4, R2, R3, -1 ;  /* 0xbf80000002047423 */ /* 0x001fc80000000003 */
[----:B------:R-:W-:-:S04]  /*0170*/  FADD.FTZ R4, -R4, -RZ ;  /* 0x800000ff04047221 */ /* 0x000fc80000010100 */
[----:B------:R-:W-:-:S07]  /*0180*/  FFMA R2, R3, R4, R3 ;  /* 0x0000000403027223 */ /* 0x000fce0000000003 */
.L_x_1:
[----:B------:R-:W0:Y:S01]  /*0190*/  LDC.64 R8, c[0x0][0x398] ;  /* 0x0000e600ff087b82 */ /* 0x000e220000000a00 */
[----:B------:R-:W1:Y:S01]  /*01a0*/  LDCU.64 UR8, c[0x0][0x358] ;  /* 0x00006b00ff0877ac */ /* 0x000e620008000a00 */
[----:B0-----:R-:W-:Y:S01]  /*01b0*/  IMAD.WIDE R6, R9, R8, RZ ;  /* 0x0000000809067225 */ /* 0x001fe200078e02ff */
[----:B-1----:R-:W-:Y:S06]  /*01c0*/  BRA.U UP0, `(.L_x_2) ;  /* 0x0000000500fc7547 */ /* 0x002fec000b800000 */
[----:B------:R-:W-:-:S13]  /*01d0*/  ISETP.GE.AND P0, PT, R9, 0x1, PT ;  /* 0x000000010900780c */ /* 0x000fda0003f06270 */
[----:B------:R-:W-:Y:S05]  /*01e0*/  @!P0 EXIT ;  /* 0x000000000000894d */ /* 0x000fea0003800000 */
[C---:B------:R-:W-:Y:S01]  /*01f0*/  LOP3.LUT R2, R9.reuse, 0x7, RZ, 0xc0, !PT ;  /* 0x0000000709027812 */ /* 0x040fe200078ec0ff */
[C---:B------:R-:W-:Y:S01]  /*0200*/  IMAD.SHL.U32 R5, R6.reuse, 0x4, RZ ;  /* 0x0000000406057824 */ /* 0x040fe200078e00ff */
[----:B------:R-:W-:Y:S02]  /*0210*/  SHF.L.U64.HI R4, R6, 0x2, R7 ;  /* 0x0000000206047819 */ /* 0x000fe40000010207 */
[----:B------:R-:W-:Y:S01]  /*0220*/  LOP3.LUT R6, R9, 0x3, RZ, 0xc0, !PT ;  /* 0x0000000309067812 */ /* 0x000fe200078ec0ff */
[----:B------:R-:W-:-:S05]  /*0230*/  VIADD R3, R2, 0xffffffff ;  /* 0xffffffff02037836 */ /* 0x000fca0000000000 */
[----:B------:R-:W-:Y:S02]  /*0240*/  ISETP.GE.U32.AND P0, PT, R3, 0x3, PT ;  /* 0x000000030300780c */ /* 0x000fe40003f06070 */
[----:B------:R-:W-:-:S05]  /*0250*/  LOP3.LUT R3, R9, 0x7ffffff8, RZ, 0xc0, !PT ;  /* 0x7ffffff809037812 */ /* 0x000fca00078ec0ff */
[----:B------:R-:W-:-:S07]  /*0260*/  IMAD.MOV R7, RZ, RZ, -R3 ;  /* 0x000000ffff077224 */ /* 0x000fce00078e0a03 */
.L_x_8:
[----:B0--3--:R-:W0:Y:S01]  /*0270*/  LDC R8, c[0x0][0x39c] ;  /* 0x0000e700ff087b82 */ /* 0x009e220000000800 */
[----:B------:R-:W-:Y:S01]  /*0280*/  IMAD.MOV.U32 R9, RZ, RZ, RZ ;  /* 0x000000ffff097224 */ /* 0x000fe200078e00ff */
[----:B0-----:R-:W-:-:S13]  /*0290*/  ISETP.GE.U32.AND P1, PT, R8, 0x8, PT ;  /* 0x000000080800780c */ /* 0x001fda0003f26070 */
[----:B-12---:R-:W-:Y:S05]  /*02a0*/  @!P1 BRA `(.L_x_3) ;  /* 0x0000000000c89947 */ /* 0x006fea0003800000 */
[----:B------:R-:W0:Y:S01]  /*02b0*/  LDC R9, c[0x0][0x398] ;  /* 0x0000e600ff097b82 */ /* 0x000e220000000800 */
[----:B------:R-:W-:Y:S02]  /*02c0*/  IMAD.MOV.U32 R10, RZ, RZ, R0 ;  /* 0x000000ffff0a7224 */ /* 0x000fe400078e0000 */
[----:B------:R-:W-:-:S05]  /*02d0*/  IMAD.MOV.U32 R11, RZ, RZ, R7 ;  /* 0x000000ffff0b7224 */ /* 0x000fca00078e0007 */
[----:B------:R-:W1:Y:S02]  /*02e0*/  LDC.64 R12, c[0x0][0x3b8] ;  /* 0x0000ee00ff0c7b82 */ /* 0x000e640000000a00 */
.L_x_4:
[----:B-12---:R-:W-:-:S04]  /*02f0*/  IMAD.WIDE R14, R10, 0x4, R12 ;  /* 0x000000040a0e7825 */ /* 0x006fc800078e020c */
[----:B------:R-:W-:Y:S01]  /*0300*/  IMAD.MOV.U32 R37, RZ, RZ, 0x7fffffff ;  /* 0x7fffffffff257424 */ /* 0x000fe200078e00ff */
[----:B------:R-:W-:Y:S01]  /*0310*/  IADD3 R28, P1, PT, R14, R5, RZ ;  /* 0x000000050e1c7210 */ /* 0x000fe20007f3e0ff */
[----:B0-----:R-:W-:-:S03]  /*0320*/  IMAD.WIDE R34, R9, 0x4, R14 ;  /* 0x0000000409227825 */ /* 0x001fc600078e020e */
[----:B------:R0:W-:Y:S01]  /*0330*/  STG.E desc[UR8][R14.64], R37 ;  /* 0x000000250e007986 */ /* 0x0001e2000c101908 */
[----:B------:R-:W-:Y:S01]  /*0340*/  IMAD.X R29, R15, 0x1, R4, P1 ;  /* 0x000000010f1d7824 */ /* 0x000fe200008e0604 */
[----:B------:R-:W-:Y:S01]  /*0350*/  IADD3 R30, P1, PT, R34, R5, RZ ;  /* 0x00000005221e7210 */ /* 0x000fe20007f3e0ff */
[----:B------:R-:W-:-:S03]  /*0360*/  IMAD.WIDE R32, R9, 0x4, R34 ;  /* 0x0000000409207825 */ /* 0x000fc600078e0222 */
[----:B------:R-:W-:Y:S01]  /*0370*/  STG.E desc[UR8][R28.64], R37 ;  /* 0x000000251c007986 */ /* 0x000fe2000c101908 */
[----:B------:R-:W-:Y:S01]  /*0380*/  IMAD.X R31, R35, 0x1, R4, P1 ;  /* 0x00000001231f7824 */ /* 0x000fe200008e0604 */
[-C--:B------:R-:W-:Y:S01]  /*0390*/  IADD3 R26, P1, PT, R32, R5.reuse, RZ ;  /* 0x00000005201a7210 */ /* 0x080fe20007f3e0ff */
[----:B------:R-:W-:Y:S01]  /*03a0*/  IMAD.WIDE R24, R9, 0x4, R32 ;  /* 0x0000000409187825 */ /* 0x000fe200078e0220 */
[----:B------:R-:W-:Y:S03]  /*03b0*/  STG.E desc[UR8][R34.64], R37 ;  /* 0x0000002522007986 */ /* 0x000fe6000c101908 */
[----:B------:R-:W-:Y:S01]  /*03c0*/  IMAD.X R27, R33, 0x1, R4, P1 ;  /* 0x00000001211b7824 */ /* 0x000fe200008e0604 */
[-C--:B------:R-:W-:Y:S01]  /*03d0*/  IADD3 R22, P1, PT, R24, R5.reuse, RZ ;  /* 0x0000000518167210 */ /* 0x080fe20007f3e0ff */
[----:B------:R-:W-:Y:S01]  /*03e0*/  IMAD.WIDE R20, R9, 0x4, R24 ;  /* 0x0000000409147825 */ /* 0x000fe200078e0218 */
[----:B------:R1:W-:Y:S03]  /*03f0*/  STG.E desc[UR8][R30.64], R37 ;  /* 0x000000251e007986 */ /* 0x0003e6000c101908 */
[----:B------:R-:W-:Y:S01]  /*0400*/  IMAD.X R23, R25, 0x1, R4, P1 ;  /* 0x0000000119177824 */ /* 0x000fe200008e0604 */
[-C--:B0-----:R-:W-:Y:S01]  /*0410*/  IADD3 R14, P1, PT, R20, R5.reuse, RZ ;  /* 0x00000005140e7210 */ /* 0x081fe20007f3e0ff */
[----:B------:R-:W-:Y:S01]  /*0420*/  IMAD.WIDE R16, R9, 0x4, R20 ;  /* 0x0000000409107825 */ /* 0x000fe200078e0214 */
[----:B------:R0:W-:Y:S03]  /*0430*/  STG.E desc[UR8][R32.64], R37 ;  /* 0x0000002520007986 */ /* 0x0001e6000c101908 */
[----:B------:R-:W-:Y:S01]  /*0440*/  IMAD.X R15, R21, 0x1, R4, P1 ;  /* 0x00000001150f7824 */ /* 0x000fe200008e0604 */
[----:B------:R2:W-:Y:S01]  /*0450*/  STG.E desc[UR8][R26.64], R37 ;  /* 0x000000251a007986 */ /* 0x0005e2000c101908 */
[----:B------:R-:W-:Y:S01]  /*0460*/  IMAD.WIDE R18, R9, 0x4, R16 ;  /* 0x0000000409127825 */ /* 0x000fe200078e0210 */
[----:B-1----:R-:W-:-:S02]  /*0470*/  IADD3 R30, P1, PT, R16, R5, RZ ;  /* 0x00000005101e7210 */ /* 0x002fc40007f3e0ff */
[----:B------:R2:W-:Y:S01]  /*0480*/  STG.E desc[UR8][R24.64], R37 ;  /* 0x0000002518007986 */ /* 0x0005e2000c101908 */
[----:B------:R-:W-:Y:S02]  /*0490*/  VIADD R11, R11, 0x8 ;  /* 0x000000080b0b7836 */ /* 0x000fe40000000000 */
[----:B------:R-:W-:Y:S01]  /*04a0*/  IMAD.WIDE R28, R9, 0x4, R18 ;  /* 0x00000004091c7825 */ /* 0x000fe200078e0212 */
[-C--:B0-----:R-:W-:Y:S01]  /*04b0*/  IADD3 R32, P2, PT, R18, R5.reuse, RZ ;  /* 0x0000000512207210 */ /* 0x081fe20007f5e0ff */
[----:B------:R2:W-:Y:S02]  /*04c0*/  STG.E desc[UR8][R22.64], R37 ;  /* 0x0000002516007986 */ /* 0x0005e4000c101908 */
[--C-:B------:R-:W-:Y:S01]  /*04d0*/  IMAD.X R31, R17, 0x1, R4.reuse, P1 ;  /* 0x00000001111f7824 */ /* 0x100fe200008e0604 */
[----:B------:R-:W-:Y:S01]  /*04e0*/  IADD3 R34, P3, PT, R28, R5, RZ ;  /* 0x000000051c227210 */ /* 0x000fe20007f7e0ff */
[----:B------:R2:W-:Y:S01]  /*04f0*/  STG.E desc[UR8][R20.64], R37 ;  /* 0x0000002514007986 */ /* 0x0005e2000c101908 */
[----:B------:R-:W-:Y:S01]  /*0500*/  IMAD.X R33, R19, 0x1, R4, P2 ;  /* 0x0000000113217824 */ /* 0x000fe200010e0604 */
[----:B------:R-:W-:Y:S01]  /*0510*/  ISETP.NE.AND P1, PT, R11, RZ, PT ;  /* 0x000000ff0b00720c */ /* 0x000fe20003f25270 */
[----:B------:R-:W-:Y:S01]  /*0520*/  IMAD R10, R9, 0x8, R10 ;  /* 0x00000008090a7824 */ /* 0x000fe200078e020a */
[----:B------:R2:W-:Y:S01]  /*0530*/  STG.E desc[UR8][R14.64], R37 ;  /* 0x000000250e007986 */ /* 0x0005e2000c101908 */
[----:B------:R-:W-:-:S03]  /*0540*/  IMAD.X R35, R29, 0x1, R4, P3 ;  /* 0x000000011d237824 */ /* 0x000fc600018e0604 */
[----:B------:R2:W-:Y:S04]  /*0550*/  STG.E desc[UR8][R16.64], R37 ;  /* 0x0000002510007986 */ /* 0x0005e8000c101908 */
[----:B------:R2:W-:Y:S04]  /*0560*/  STG.E desc[UR8][R30.64], R37 ;  /* 0x000000251e007986 */ /* 0x0005e8000c101908 */
[----:B------:R2:W-:Y:S04]  /*0570*/  STG.E desc[UR8][R18.64], R37 ;  /* 0x0000002512007986 */ /* 0x0005e8000c101908 */
[----:B------:R2:W-:Y:S04]  /*0580*/  STG.E desc[UR8][R32.64], R37 ;  /* 0x0000002520007986 */ /* 0x0005e8000c101908 */
[----:B------:R2:W-:Y:S04]  /*0590*/  STG.E desc[UR8][R28.64], R37 ;  /* 0x000000251c007986 */ /* 0x0005e8000c101908 */
[----:B------:R2:W-:Y:S01]  /*05a0*/  STG.E desc[UR8][R34.64], R37 ;  /* 0x0000002522007986 */ /* 0x0005e2000c101908 */
[----:B------:R-:W-:Y:S05]  /*05b0*/  @P1 BRA `(.L_x_4) ;  /* 0xfffffffc004c1947 */ /* 0x000fea000383ffff */
[----:B------:R-:W-:-:S07]  /*05c0*/  IMAD.MOV.U32 R9, RZ, RZ, R3 ;  /* 0x000000ffff097224 */ /* 0x000fce00078e0003 */
.L_x_3:
[----:B------:R-:W-:-:S13]  /*05d0*/  ISETP.NE.AND P1, PT, R2, RZ, PT ;  /* 0x000000ff0200720c */ /* 0x000fda0003f25270 */
[----:B------:R-:W-:Y:S05]  /*05e0*/  @!P1 BRA `(.L_x_5) ;  /* 0x0000000000e09947 */ /* 0x000fea0003800000 */
[----:B------:R-:W-:Y:S01]  /*05f0*/  ISETP.NE.AND P1, PT, R6, RZ, PT ;  /* 0x000000ff0600720c */ /* 0x000fe20003f25270 */
[----:B------:R-:W-:-:S12]  /*0600*/  @!P0 BRA `(.L_x_6) ;  /* 0x0000000000648947 */ /* 0x000fd80003800000 */
[----:B--2---:R-:W0:Y:S01]  /*0610*/  LDC R19, c[0x0][0x398] ;  /* 0x0000e600ff137b82 */ /* 0x004e220000000800 */
[----:B------:R-:W-:-:S07]  /*0620*/  IMAD.MOV.U32 R27, RZ, RZ, 0x7fffffff ;  /* 0x7fffffffff1b7424 */ /* 0x000fce00078e00ff */
[----:B------:R-:W1:Y:S01]  /*0630*/  LDC.64 R16, c[0x0][0x3b8] ;  /* 0x0000ee00ff107b82 */ /* 0x000e620000000a00 */
[C---:B0-----:R-:W-:Y:S02]  /*0640*/  IMAD R11, R9.reuse, R19, R0 ;  /* 0x00000013090b7224 */ /* 0x041fe400078e0200 */
[----:B------:R-:W-:Y:S02]  /*0650*/  VIADD R9, R9, 0x4 ;  /* 0x0000000409097836 */ /* 0x000fe40000000000 */
[----:B-1----:R-:W-:-:S03]  /*0660*/  IMAD.WIDE R16, R11, 0x4, R16 ;  /* 0x000000040b107825 */ /* 0x002fc600078e0210 */
[-C--:B------:R-:W-:Y:S01]  /*0670*/  IADD3 R10, P2, PT, R16, R5.reuse, RZ ;  /* 0x00000005100a7210 */ /* 0x080fe20007f5e0ff */
[----:B------:R-:W-:Y:S01]  /*0680*/  IMAD.WIDE R12, R19, 0x4, R16 ;  /* 0x00000004130c7825 */ /* 0x000fe200078e0210 */
[----:B------:R0:W-:Y:S03]  /*0690*/  STG.E desc[UR8][R16.64], R27 ;  /* 0x0000001b10007986 */ /* 0x0001e6000c101908 */
[----:B------:R-:W-:Y:S01]  /*06a0*/  IMAD.X R11, R17, 0x1, R4, P2 ;  /* 0x00000001110b7824 */ /* 0x000fe200010e0604 */
[----:B------:R-:W-:Y:S01]  /*06b0*/  IADD3 R20, P2, PT, R12, R5, RZ ;  /* 0x000000050c147210 */ /* 0x000fe20007f5e0ff */
[----:B------:R-:W-:-:S03]  /*06c0*/  IMAD.WIDE R14, R19, 0x4, R12 ;  /* 0x00000004130e7825 */ /* 0x000fc600078e020c */
[----:B------:R0:W-:Y:S01]  /*06d0*/  STG.E desc[UR8][R10.64], R27 ;  /* 0x0000001b0a007986 */ /* 0x0001e2000c101908 */
[----:B------:R-:W-:Y:S01]  /*06e0*/  IMAD.X R21, R13, 0x1, R4, P2 ;  /* 0x000000010d157824 */ /* 0x000fe200010e0604 */
[-C--:B------:R-:W-:Y:S01]  /*06f0*/  IADD3 R22, P3, PT, R14, R5.reuse, RZ ;  /* 0x000000050e167210 */ /* 0x080fe20007f7e0ff */
[----:B------:R-:W-:Y:S01]  /*0700*/  IMAD.WIDE R18, R19, 0x4, R14 ;  /* 0x0000000413127825 */ /* 0x000fe200078e020e */
[----:B------:R0:W-:Y:S03]  /*0710*/  STG.E desc[UR8][R12.64], R27 ;  /* 0x0000001b0c007986 */ /* 0x0001e6000c101908 */
[--C-:B------:R-:W-:Y:S01]  /*0720*/  IMAD.X R23, R15, 0x1, R4.reuse, P3 ;  /* 0x000000010f177824 */ /* 0x100fe200018e0604 */
[----:B------:R-:W-:Y:S01]  /*0730*/  IADD3 R24, P4, PT, R18, R5, RZ ;  /* 0x0000000512187210 */ /* 0x000fe20007f9e0ff */
[----:B------:R0:W-:Y:S04]  /*0740*/  STG.E desc[UR8][R20.64], R27 ;  /* 0x0000001b14007986 */ /* 0x0001e8000c101908 */
[----:B------:R-:W-:Y:S01]  /*0750*/  IMAD.X R25, R19, 0x1, R4, P4 ;  /* 0x0000000113197824 */ /* 0x000fe200020e0604 */
[----:B------:R0:W-:Y:S04]  /*0760*/  STG.E desc[UR8][R14.64], R27 ;  /* 0x0000001b0e007986 */ /* 0x0001e8000c101908 */
[----:B------:R0:W-:Y:S04]  /*0770*/  STG.E desc[UR8][R22.64], R27 ;  /* 0x0000001b16007986 */ /* 0x0001e8000c101908 */
[----:B------:R0:W-:Y:S04]  /*0780*/  STG.E desc[UR8][R18.64], R27 ;  /* 0x0000001b12007986 */ /* 0x0001e8000c101908 */
[----:B------:R0:W-:Y:S02]  /*0790*/  STG.E desc[UR8][R24.64], R27 ;  /* 0x0000001b18007986 */ /* 0x0001e4000c101908 */
.L_x_6:
[----:B------:R-:W-:Y:S05]  /*07a0*/  @!P1 BRA `(.L_x_5) ;  /* 0x0000000000709947 */ /* 0x000fea0003800000 */
[----:B------:R-:W-:Y:S02]  /*07b0*/  ISETP.NE.AND P1, PT, R6, 0x1, PT ;  /* 0x000000010600780c */ /* 0x000fe40003f25270 */
[----:B------:R-:W-:-:S11]  /*07c0*/  LOP3.LUT P2, RZ, R8, 0x1, RZ, 0xc0, !PT ;  /* 0x0000000108ff7812 */ /* 0x000fd6000784c0ff */
[----:B------:R-:W-:Y:S05]  /*07d0*/  @!P1 BRA `(.L_x_7) ;  /* 0x00000000003c9947 */ /* 0x000fea0003800000 */
[----:B0-2---:R-:W0:Y:S01]  /*07e0*/  LDC R15, c[0x0][0x398] ;  /* 0x0000e600ff0f7b82 */ /* 0x005e220000000800 */
        /* <DEDUP_REMOVED lines=9> */
[----:B------:R-:W-:-:S04]  /*0880*/  IADD3 R16, P3, PT, R14, R5, RZ ;  /* 0x000000050e107210 */ /* 0x000fc80007f7e0ff */
[----:B------:R1:W-:Y:S01]  /*0890*/  STG.E desc[UR8][R12.64], R19 ;  /* 0x000000130c007986 */ /* 0x0003e2000c101908 */
[----:B------:R-:W-:-:S03]  /*08a0*/  IMAD.X R17, R15, 0x1, R4, P3 ;  /* 0x000000010f117824 */ /* 0x000fc600018e0604 */
[----:B------:R1:W-:Y:S04]  /*08b0*/  STG.E desc[UR8][R14.64], R19 ;  /* 0x000000130e007986 */ /* 0x0003e8000c101908 */
[----:B------:R1:W-:Y:S02]  /*08c0*/  STG.E desc[UR8][R16.64], R19 ;  /* 0x0000001310007986 */ /* 0x0003e4000c101908 */
.L_x_7:
[----:B------:R-:W-:Y:S05]  /*08d0*/  @!P2 BRA `(.L_x_5) ;  /* 0x000000000024a947 */ /* 0x000fea0003800000 */
[----:B01----:R-:W0:Y:S01]  /*08e0*/  LDC.64 R10, c[0x0][0x3b8] ;  /* 0x0000ee00ff0a7b82 */ /* 0x003e220000000a00 */
[----:B------:R-:W1:Y:S01]  /*08f0*/  LDCU UR4, c[0x0][0x398] ;  /* 0x00007300ff0477ac */ /* 0x000e620008000800 */
[----:B------:R-:W-:Y:S02]  /*0900*/  IMAD.MOV.U32 R13, RZ, RZ, 0x7fffffff ;  /* 0x7fffffffff0d7424 */ /* 0x000fe400078e00ff */
[----:B-1----:R-:W-:-:S04]  /*0910*/  IMAD R9, R9, UR4, R0 ;  /* 0x0000000409097c24 */ /* 0x002fc8000f8e0200 */
[----:B0-----:R-:W-:-:S03]  /*0920*/  IMAD.WIDE R8, R9, 0x4, R10 ;  /* 0x0000000409087825 */ /* 0x001fc600078e020a */
[----:B------:R-:W-:Y:S02]  /*0930*/  IADD3 R10, P1, PT, R8, R5, RZ ;  /* 0x00000005080a7210 */ /* 0x000fe40007f3e0ff */
[----:B------:R3:W-:Y:S03]  /*0940*/  STG.E desc[UR8][R8.64], R13 ;  /* 0x0000000d08007986 */ /* 0x0007e6000c101908 */
[----:B------:R-:W-:-:S05]  /*0950*/  IMAD.X R11, R9, 0x1, R4, P1 ;  /* 0x00000001090b7824 */ /* 0x000fca00008e0604 */
[----:B------:R3:W-:Y:S03]  /*0960*/  STG.E desc[UR8][R10.64], R13 ;  /* 0x0000000d0a007986 */ /* 0x0007e6000c101908 */
.L_x_5:
[----:B------:R-:W4:Y:S01]  /*0970*/  LDCU UR4, c[0x0][0x398] ;  /* 0x00007300ff0477ac */ /* 0x000f220008000800 */
[----:B------:R-:W-:-:S05]  /*0980*/  VIADD R0, R0, UR6 ;  /* 0x0000000600007c36 */ /* 0x000fca0008000000 */
[----:B----4-:R-:W-:-:S13]  /*0990*/  ISETP.GE.AND P1, PT, R0, UR4, PT ;  /* 0x0000000400007c0c */ /* 0x010fda000bf26270 */
[----:B------:R-:W-:Y:S05]  /*09a0*/  @!P1 BRA `(.L_x_8) ;  /* 0xfffffff800309947 */ /* 0x000fea000383ffff */
[----:B------:R-:W-:Y:S05]  /*09b0*/  EXIT ;  /* 0x000000000000794d */ /* 0x000fea0003800000 */
.L_x_2:
[----:B------:R-:W-:-:S13]  /*09c0*/  ISETP.GE.AND P0, PT, R9, 0x1, PT ;  /* 0x000000010900780c */ /* 0x000fda0003f06270 */
[----:B------:R-:W-:Y:S05]  /*09d0*/  @!P0 EXIT ;  /* 0x000000000000894d */ /* 0x000fea0003800000 */
[----:B------:R-:W0:Y:S02]  /*09e0*/  LDCU UR4, c[0x0][0x3b0] ;  /* 0x00007600ff0477ac */ /* 0x000e240008000800 */
[----:B0-----:R-:W-:-:S09]  /*09f0*/  UISETP.NE.AND UP0, UPT, UR4, URZ, UPT ;  /* 0x000000ff0400728c */ /* 0x001fd2000bf05270 */
[----:B------:R-:W-:Y:S05]  /*0a00*/  BRA.U !UP0, `(.L_x_9) ;  /* 0x0000001d08e07547 */ /* 0x000fea000b800000 */
.L_x_29:
[----:B0-----:R-:W0:Y:S01]  /*0a10*/  LDC.64 R12, c[0x0][0x3a8] ;  /* 0x0000ea00ff0c7b82 */ /* 0x001e220000000a00 */
[----:B------:R-:W-:Y:S01]  /*0a20*/  IMAD.MOV.U32 R4, RZ, RZ, RZ ;  /* 0x000000ffff047224 */ /* 0x000fe200078e00ff */
[----:B------:R-:W-:Y:S01]  /*0a30*/  PRMT R5, RZ, 0x7610, R5 ;  /* 0x00007610ff057816 */ /* 0x000fe20000000005 */
[----:B------:R-:W-:Y:S02]  /*0a40*/  IMAD.MOV.U32 R6, RZ, RZ, -0x1 ;  /* 0xffffffffff067424 */ /* 0x000fe400078e00ff */
[----:B------:R-:W-:Y:S02]  /*0a50*/  IMAD.MOV.U32 R7, RZ, RZ, 0x7fffffff ;  /* 0x7fffffffff077424 */ /* 0x000fe400078e00ff */
[----:B------:R-:W-:Y:S02]  /*0a60*/  IMAD.MOV.U32 R9, RZ, RZ, RZ ;  /* 0x000000ffff097224 */ /* 0x000fe400078e00ff */
[----:B------:R-:W-:Y:S02]  /*0a70*/  IMAD.MOV.U32 R29, RZ, RZ, 0x1 ;  /* 0x00000001ff1d7424 */ /* 0x000fe400078e00ff */
[----:B------:R-:W-:-:S02]  /*0a80*/  IMAD.MOV.U32 R27, RZ, RZ, 0x7fffffff ;  /* 0x7fffffffff1b7424 */ /* 0x000fc400078e00ff */
[----:B------:R-:W-:Y:S02]  /*0a90*/  IMAD.MOV.U32 R28, RZ, RZ, -0x1 ;  /* 0xffffffffff1c7424 */ /* 0x000fe400078e00ff */
[----:B------:R-:W-:Y:S02]  /*0aa0*/  IMAD.MOV.U32 R8, RZ, RZ, 0x1 ;  /* 0x00000001ff087424 */ /* 0x000fe400078e00ff */
[----:B------:R-:W-:Y:S02]  /*0ab0*/  IMAD.MOV.U32 R10, RZ, RZ, 0x7fffffff ;  /* 0x7fffffffff0a7424 */ /* 0x000fe400078e00ff */
[----:B0-----:R-:W-:-:S04]  /*0ac0*/  IMAD.WIDE R12, R0, 0x4, R12 ;  /* 0x00000004000c7825 */ /* 0x001fc800078e020c */
[----:B------:R-:W-:Y:S01]  /*0ad0*/  IMAD.MOV.U32 R11, RZ, RZ, 0x7fffffff ;  /* 0x7fffffffff0b7424 */ /* 0x000fe200078e00ff */
[----:B------:R0:W5:Y:S01]  /*0ae0*/  LDG.E.CONSTANT R3, desc[UR8][R12.64] ;  /* 0x000000080c037981 */ /* 0x000162000c1e9900 */
[----:B------:R-:W-:Y:S02]  /*0af0*/  IMAD.MOV.U32 R14, RZ, RZ, 0x7fffffff ;  /* 0x7fffffffff0e7424 */ /* 0x000fe400078e00ff */
[----:B------:R-:W-:Y:S01]  /*0b00*/  IMAD.MOV.U32 R16, RZ, RZ, RZ ;  /* 0x000000ffff107224 */ /* 0x000fe200078e00ff */
[----:B0-----:R-:W-:-:S07]  /*0b10*/  CS2R R12, SRZ ;  /* 0x00000000000c7805 */ /* 0x001fce000001ff00 */
.L_x_28:
[----:B0-----:R-:W0:Y:S01]  /*0b20*/  LDCU UR4, c[0x0][0x398] ;  /* 0x00007300ff0477ac */ /* 0x001e220008000800 */
[----:B------:R-:W1:Y:S01]  /*0b30*/  LDCU.64 UR10, c[0x0][0x390] ;  /* 0x00007200ff0a77ac */ /* 0x000e620008000a00 */
[----:B0-----:R-:W-:Y:S02]  /*0b40*/  IMAD.U32 R15, RZ, RZ, UR4 ;  /* 0x00000004ff0f7e24 */ /* 0x001fe4000f8e00ff */
[----:B-1----:R-:W-:Y:S02]  /*0b50*/  IMAD.U32 R18, RZ, RZ, UR10 ;  /* 0x0000000aff127e24 */ /* 0x002fe4000f8e00ff */
[----:B------:R-:W-:Y:S02]  /*0b60*/  IMAD.U32 R19, RZ, RZ, UR11 ;  /* 0x0000000bff137e24 */ /* 0x000fe4000f8e00ff */
[----:B------:R-:W-:-:S04]  /*0b70*/  IMAD R17, R9, R15, R0 ;  /* 0x0000000f09117224 */ /* 0x000fc800078e0200 */
[----:B------:R-:W-:-:S05]  /*0b80*/  IMAD.WIDE R20, R17, 0x4, R18 ;  /* 0x0000000411147825 */ /* 0x000fca00078e0212 */
[----:B-----5:R0:W5:Y:S01]  /*0b90*/  LDG.E.CONSTANT R26, desc[UR8][R20.64] ;  /* 0x00000008141a7981 */ /* 0x020162000c1e9900 */
[----:B------:R-:W-:Y:S01]  /*0ba0*/  ISETP.GE.AND P0, PT, R9, R3, PT ;  /* 0x000000030900720c */ /* 0x000fe20003f06270 */
[----:B------:R-:W-:-:S12]  /*0bb0*/  BSSY.RECONVERGENT B0, `(.L_x_10) ;  /* 0x0000029000007945 */ /* 0x000fd80003800200 */
[----:B0-----:R-:W-:Y:S05]  /*0bc0*/  @!P0 BRA `(.L_x_11) ;  /* 0x00000000009c8947 */ /* 0x001fea0003800000 */
[----:B------:R-:W0:Y:S08]  /*0bd0*/  LDC.64 R22, c[0x0][0x380] ;  /* 0x0000e000ff167b82 */ /* 0x000e300000000a00 */
[----:B------:R-:W1:Y:S08]  /*0be0*/  LDC.64 R20, c[0x0][0x388] ;  /* 0x0000e200ff147b82 */ /* 0x000e700000000a00 */
[----:B------:R-:W2:Y:S01]  /*0bf0*/  LDC R31, c[0x0][0x3a0] ;  /* 0x0000e800ff1f7b82 */ /* 0x000ea20000000800 */
[----:B0-----:R-:W-:-:S06]  /*0c00*/  IMAD.WIDE R22, R17, 0x4, R22 ;  /* 0x0000000411167825 */ /* 0x001fcc00078e0216 */
[----:B------:R-:W3:Y:S01]  /*0c10*/  LDG.E.CONSTANT R23, desc[UR8][R22.64] ;  /* 0x0000000816177981 */ /* 0x000ee2000c1e9900 */
[----:B-1----:R-:W-:-:S06]  /*0c20*/  IMAD.WIDE R20, R17, 0x4, R20 ;  /* 0x0000000411147825 */ /* 0x002fcc00078e0214 */
[----:B------:R-:W4:Y:S01]  /*0c30*/  LDG.E.CONSTANT R20, desc[UR8][R20.64] ;  /* 0x0000000814147981 */ /* 0x000f22000c1e9900 */
[----:B------:R-:W-:Y:S02]  /*0c40*/  LOP3.LUT P0, RZ, R5, 0xff, RZ, 0xc0, !PT ;  /* 0x000000ff05ff7812 */ /* 0x000fe4000780c0ff */
[----:B--2---:R-:W-:-:S11]  /*0c50*/  ISETP.GE.AND P1, PT, R12, R31, PT ;  /* 0x0000001f0c00720c */ /* 0x004fd60003f26270 */
[C---:B---3--:R-:W-:Y:S01]  /*0c60*/  @P0 FADD R24, -R4.reuse, R23 ;  /* 0x0000001704180221 */ /* 0x048fe20000000100 */
[--C-:B----4-:R-:W-:Y:S01]  /*0c70*/  FADD R5, R23, -R20.reuse ;  /* 0x8000001417057221 */ /* 0x110fe20000000000 */
[----:B------:R-:W-:-:S03]  /*0c80*/  @P0 FADD R4, -R4, R20 ;  /* 0x0000001404040221 */ /* 0x000fc60000000100 */
[----:B------:R-:W-:-:S05]  /*0c90*/  FADD R25, |R5|, -RZ ;  /* 0x800000ff05197221 */ /* 0x000fca0000000200 */
[----:B------:R-:W-:Y:S01]  /*0ca0*/  @P0 FMNMX3 R25, |R24|, |R4|, R25, !PT ;  /* 0x4000000418190276 */ /* 0x000fe20007800219 */
[----:B------:R-:W-:Y:S06]  /*0cb0*/  @!P1 BRA `(.L_x_12) ;  /* 0x0000000000249947 */ /* 0x000fec0003800000 */
[----:B------:R-:W-:Y:S01]  /*0cc0*/  FSETP.NAN.AND P0, PT, |R14|, |R14|, PT ;  /* 0x4000000e0e00720b */ /* 0x000fe20003f08200 */
[----:B------:R-:W-:Y:S02]  /*0cd0*/  IMAD.MOV.U32 R5, RZ, RZ, 0x1 ;  /* 0x00000001ff057424 */ /* 0x000fe400078e00ff */
[----:B-----5:R-:W-:Y:S01]  /*0ce0*/  IMAD.MOV.U32 R4, RZ, RZ, R26 ;  /* 0x000000ffff047224 */ /* 0x020fe200078e001a */
[----:B------:R-:W-:-:S13]  /*0cf0*/  FSETP.NAN.OR P0, PT, |R25|, |R25|, P0 ;  /* 0x400000191900720b */ /* 0x000fda0000708600 */
[----:B------:R-:W-:Y:S05]  /*0d00*/  @P0 BRA `(.L_x_11) ;  /* 0x00000000004c0947 */ /* 0x000fea0003800000 */
[----:B------:R-:W-:Y:S01]  /*0d10*/  FADD R25, -R14, R25 ;  /* 0x000000190e197221 */ /* 0x000fe20000000100 */
[----:B------:R-:W-:-:S03]  /*0d20*/  IMAD.MOV.U32 R4, RZ, RZ, R26 ;  /* 0x000000ffff047224 */ /* 0x000fc600078e001a */
[----:B------:R-:W-:Y:S01]  /*0d30*/  FFMA R14, R25, R2, R14 ;  /* 0x00000002190e7223 */ /* 0x000fe2000000000e */
[----:B------:R-:W-:Y:S06]  /*0d40*/  BRA `(.L_x_11) ;  /* 0x00000000003c7947 */ /* 0x000fec0003800000 */
.L_x_12:
[----:B------:R-:W-:Y:S01]  /*0d50*/  VIADD R12, R12, 0x1 ;  /* 0x000000010c0c7836 */ /* 0x000fe20000000000 */
[----:B------:R-:W-:Y:S01]  /*0d60*/  FSETP.NAN.AND P0, PT, |R25|, |R25|, PT ;  /* 0x400000191900720b */ /* 0x000fe20003f08200 */
[----:B------:R-:W-:-:S03]  /*0d70*/  FADD R4, -R16, R25 ;  /* 0x0000001910047221 */ /* 0x000fc60000000100 */
[----:B------:R-:W-:Y:S01]  /*0d80*/  ISETP.NE.AND P1, PT, R12, R31, PT ;  /* 0x0000001f0c00720c */ /* 0x000fe20003f25270 */
[----:B------:R-:W-:-:S04]  /*0d90*/  FADD R20, R13, R4 ;  /* 0x000000040d147221 */ /* 0x000fc80000000000 */
[----:B------:R-:W-:Y:S01]  /*0da0*/  FADD R5, -R13, R20 ;  /* 0x000000140d057221 */ /* 0x000fe20000000100 */
[----:B------:R-:W-:Y:S01]  /*0db0*/  FSEL R13, R20, R13, !P0 ;  /* 0x0000000d140d7208 */ /* 0x000fe20004000000 */
[----:B------:R-:W-:Y:S02]  /*0dc0*/  IMAD.MOV.U32 R20, RZ, RZ, 0x1 ;  /* 0x00000001ff147424 */ /* 0x000fe400078e00ff */
[----:B------:R-:W-:Y:S01]  /*0dd0*/  @!P0 FADD R16, -R4, R5 ;  /* 0x0000000504108221 */ /* 0x000fe20000000100 */
[----:B-----5:R-:W-:-:S03]  /*0de0*/  IMAD.MOV.U32 R4, RZ, RZ, R26 ;  /* 0x000000ffff047224 */ /* 0x020fc600078e001a */
[----:B------:R-:W0:Y:S01]  /*0df0*/  @!P1 LDC R12, c[0x0][0x3a0] ;  /* 0x0000e800ff0c9b82 */ /* 0x000e220000000800 */
[----:B------:R-:W-:Y:S01]  /*0e00*/  @!P1 FADD R5, R13, R16 ;  /* 0x000000100d059221 */ /* 0x000fe20000000000 */
[----:B------:R-:W-:-:S03]  /*0e10*/  @!P1 IMAD.MOV.U32 R4, RZ, RZ, R26 ;  /* 0x000000ffff049224 */ /* 0x000fc600078e001a */
[----:B------:R-:W-:Y:S01]  /*0e20*/  @!P1 FMUL R14, R5, R2 ;  /* 0x00000002050e9220 */ /* 0x000fe20000400000 */
[----:B------:R-:W-:-:S07]  /*0e30*/  PRMT R5, R20, 0x7610, R5 ;  /* 0x0000761014057816 */ /* 0x000fce0000000005 */
.L_x_11:
[----:B------:R-:W-:Y:S05]  /*0e40*/  BSYNC.RECONVERGENT B0 ;  /* 0x0000000000007941 */ /* 0x000fea0003800200 */
.L_x_10:
[----:B------:R-:W1:Y:S01]  /*0e50*/  LDC R30, c[0x0][0x3a0] ;  /* 0x0000e800ff1e7b82 */ /* 0x000e620000000800 */
[----:B-----5:R-:W-:Y:S01]  /*0e60*/  FSETP.NAN.AND P2, PT, |R26|, |R26|, PT ;  /* 0x4000001a1a00720b */ /* 0x020fe20003f48200 */
[----:B------:R-:W-:Y:S01]  /*0e70*/  BSSY.RECONVERGENT B0, `(.L_x_13) ;  /* 0x00000b6000007945 */ /* 0x000fe20003800200 */
[----:B------:R-:W-:-:S11]  /*0e80*/  PLOP3.LUT P0, PT, PT, PT, PT, 0x8, 0x80 ;  /* 0x000000000080781c */ /* 0x000fd60003f0e170 */
[C---:B------:R-:W-:Y:S02]  /*0e90*/  @!P2 FSETP.GE.AND P1, PT, R26.reuse, R27, PT ;  /* 0x0000001b1a00a20b */ /* 0x040fe40003f26000 */
[----:B------:R-:W-:Y:S02]  /*0ea0*/  @!P2 FSETP.GTU.AND P3, PT, R26, R7, PT ;  /* 0x000000071a00a20b */ /* 0x000fe40003f6c000 */
[----:B------:R-:W-:Y:S02]  /*0eb0*/  @!P2 FSETP.NAN.OR P0, PT, |R27|, |R27|, P1 ;  /* 0x4000001b1b00a20b */ /* 0x000fe40000f08600 */
[----:B------:R-:W-:Y:S02]  /*0ec0*/  PLOP3.LUT P1, PT, PT, PT, PT, 0x8, 0x80 ;  /* 0x000000000080781c */ /* 0x000fe40003f2e170 */
[C---:B------:R-:W-:Y:S02]  /*0ed0*/  SEL R28, R9.reuse, R28, P0 ;  /* 0x0000001c091c7207 */ /* 0x040fe40000000000 */
[----:B-1----:R-:W-:-:S02]  /*0ee0*/  ISETP.GE.AND P4, PT, R9, R30, PT ;  /* 0x0000001e0900720c */ /* 0x002fc40003f86270 */
[----:B------:R-:W-:Y:S02]  /*0ef0*/  IADD3 R30, PT, PT, R9, 0x1, -R30 ;  /* 0x00000001091e7810 */ /* 0x000fe40007ffe81e */
[----:B------:R-:W-:Y:S02]  /*0f00*/  @!P2 FSETP.NAN.OR P1, PT, |R7|, |R7|, !P3 ;  /* 0x400000070700a20b */ /* 0x000fe40005f28600 */
[----:B------:R-:W-:Y:S02]  /*0f10*/  SEL R30, R30, RZ, P4 ;  /* 0x000000ff1e1e7207 */ /* 0x000fe40002000000 */
[----:B------:R-:W-:Y:S02]  /*0f20*/  FSEL R27, R26, R27, P0 ;  /* 0x0000001b1a1b7208 */ /* 0x000fe40000000000 */
[----:B------:R-:W-:Y:S02]  /*0f30*/  ISETP.GE.AND P2, PT, R28, R30, PT ;  /* 0x0000001e1c00720c */ /* 0x000fe40003f46270 */
[----:B------:R-:W-:-:S02]  /*0f40*/  SEL R6, R9, R6, P1 ;  /* 0x0000000609067207 */ /* 0x000fc40000800000 */
[----:B------:R-:W-:-:S09]  /*0f50*/  FSEL R7, R26, R7, P1 ;  /* 0x000000071a077208 */ /* 0x000fd20000800000 */
[----:B------:R-:W-:Y:S05]  /*0f60*/  @P2 BRA `(.L_x_14) ;  /* 0x0000000800982947 */ /* 0x000fea0003800000 */
[----:B------:R-:W-:Y:S01]  /*0f70*/  ISETP.GE.AND P0, PT, R9, R30, PT ;  /* 0x0000001e0900720c */ /* 0x000fe20003f06270 */
[----:B------:R-:W-:Y:S02]  /*0f80*/  IMAD.MOV.U32 R27, RZ, RZ, 0x7fffffff ;  /* 0x7fffffffff1b7424 */ /* 0x000fe400078e00ff */
[----:B------:R-:W-:-:S10]  /*0f90*/  IMAD.MOV.U32 R28, RZ, RZ, -0x1 ;  /* 0xffffffffff1c7424 */ /* 0x000fd400078e00ff */
[----:B------:R-:W-:Y:S05]  /*0fa0*/  @!P0 BRA `(.L_x_14) ;  /* 0x0000000800888947 */ /* 0x000fea0003800000 */
[--C-:B------:R-:W-:Y:S02]  /*0fb0*/  IMAD.IADD R20, R9, 0x1, -R30.reuse ;  /* 0x0000000109147824 */ /* 0x100fe400078e0a1e */
[--C-:B------:R-:W-:Y:S02]  /*0fc0*/  IMAD.IADD R32, R29, 0x1, -R30.reuse ;  /* 0x000000011d207824 */ /* 0x100fe400078e0a1e */
[----:B------:R-:W-:Y:S01]  /*0fd0*/  IMAD.MOV.U32 R28, RZ, RZ, -0x1 ;  /* 0xffffffffff1c7424 */ /* 0x000fe200078e00ff */
[----:B------:R-:W-:Y:S01]  /*0fe0*/  ISETP.GE.U32.AND P0, PT, R20, 0x7, PT ;  /* 0x000000071400780c */ /* 0x000fe20003f06070 */
[----:B------:R-:W-:Y:S02]  /*0ff0*/  IMAD.MOV.U32 R27, RZ, RZ, 0x7fffffff ;  /* 0x7fffffffff1b7424 */ /* 0x000fe400078e00ff */
[----:B------:R-:W-:-:S10]  /*1000*/  IMAD.MOV.U32 R31, RZ, RZ, R30 ;  /* 0x000000ffff1f7224 */ /* 0x000fd400078e001e */
[----:B------:R-:W-:Y:S05]  /*1010*/  @!P0 BRA `(.L_x_15) ;  /* 0x00000004004c8947 */ /* 0x000fea0003800000 */
[----:B------:R-:W-:Y:S01]  /*1020*/  IMAD.MOV.U32 R28, RZ, RZ, -0x1 ;  /* 0xffffffffff1c7424 */ /* 0x000fe200078e00ff */
[----:B------:R-:W-:Y:S01]  /*1030*/  LOP3.LUT R33, R32, 0xfffffff8, RZ, 0xc0, !PT ;  /* 0xfffffff820217812 */ /* 0x000fe200078ec0ff */
[----:B------:R-:W-:Y:S01]  /*1040*/  IMAD.MOV.U32 R27, RZ, RZ, 0x7fffffff ;  /* 0x7fffffffff1b7424 */ /* 0x000fe200078e00ff */
[----:B------:R-:W1:Y:S01]  /*1050*/  LDCU UR5, c[0x0][0x398] ;  /* 0x00007300ff0577ac */ /* 0x000e620008000800 */
[----:B------:R-:W-:Y:S01]  /*1060*/  IMAD.MOV.U32 R31, RZ, RZ, R30 ;  /* 0x000000ffff1f7224 */ /* 0x000fe200078e001e */
[----:B------:R-:W2:Y:S01]  /*1070*/  LDCU.64 UR10, c[0x0][0x390] ;  /* 0x00007200ff0a77ac */ /* 0x000ea20008000a00 */
[----:B------:R-:W-:-:S05]  /*1080*/  UMOV UR4, URZ ;  /* 0x000000ff00047c82 */ /* 0x000fca0008000000 */
.L_x_16:
[----:B-1----:R-:W-:Y:S02]  /*1090*/  IMAD.U32 R15, RZ, RZ, UR5 ;  /* 0x00000005ff0f7e24 */ /* 0x002fe4000f8e00ff */
[----:B--2---:R-:W-:Y:S02]  /*10a0*/  IMAD.U32 R18, RZ, RZ, UR10 ;  /* 0x0000000aff127e24 */ /* 0x004fe4000f8e00ff */
[----:B------:R-:W-:Y:S02]  /*10b0*/  IMAD.U32 R19, RZ, RZ, UR11 ;  /* 0x0000000bff137e24 */ /* 0x000fe4000f8e00ff */
[----:B------:R-:W-:-:S04]  /*10c0*/  IMAD R25, R31, R15, R0 ;  /* 0x0000000f1f197224 */ /* 0x000fc800078e0200 */
[----:B------:R-:W-:-:S05]  /*10d0*/  IMAD.WIDE R24, R25, 0x4, R18 ;  /* 0x0000000419187825 */ /* 0x000fca00078e0212 */
[----:B------:R1:W2:Y:S02]  /*10e0*/  LDG.E.CONSTANT R34, desc[UR8][R24.64] ;  /* 0x0000000818227981 */ /* 0x0002a4000c1e9900 */
[----:B-1----:R-:W-:-:S05]  /*10f0*/  IMAD.WIDE R24, R15, 0x4, R24 ;  /* 0x000000040f187825 */ /* 0x002fca00078e0218 */
[----:B------:R-:W3:Y:S01]  /*1100*/  LDG.E.CONSTANT R35, desc[UR8][R24.64] ;  /* 0x0000000818237981 */ /* 0x000ee2000c1e9900 */
[----:B------:R-:W-:-:S05]  /*1110*/  IMAD.WIDE R20, R15, 0x4, R24 ;  /* 0x000000040f147825 */ /* 0x000fca00078e0218 */
[----:B------:R1:W4:Y:S02]  /*1120*/  LDG.E.CONSTANT R36, desc[UR8][R20.64] ;  /* 0x0000000814247981 */ /* 0x000324000c1e9900 */
[----:B-1----:R-:W-:-:S05]  /*1130*/  IMAD.WIDE R20, R15, 0x4, R20 ;  /* 0x000000040f147825 */ /* 0x002fca00078e0214 */
[----:B------:R-:W5:Y:S01]  /*1140*/  LDG.E.CONSTANT R37, desc[UR8][R20.64] ;  /* 0x0000000814257981 */ /* 0x000f62000c1e9900 */
[----:B------:R-:W-:-:S05]  /*1150*/  IMAD.WIDE R22, R15, 0x4, R20 ;  /* 0x000000040f167825 */ /* 0x000fca00078e0214 */
[----:B------:R-:W5:Y:S01]  /*1160*/  LDG.E.CONSTANT R20, desc[UR8][R22.64] ;  /* 0x0000000816147981 */ /* 0x000f62000c1e9900 */
[----:B------:R-:W-:Y:S01]  /*1170*/  PLOP3.LUT P5, PT, PT, PT, PT, 0x8, 0x80 ;  /* 0x000000000080781c */ /* 0x000fe20003fae170 */
[----:B------:R-:W-:Y:S01]  /*1180*/  IMAD.WIDE R24, R15, 0x4, R22 ;  /* 0x000000040f187825 */ /* 0x000fe200078e0216 */
[----:B--2---:R-:W-:-:S13]  /*1190*/  FSETP.NAN.AND P1, PT, |R34|, |R34|, PT ;  /* 0x400000222200720b */ /* 0x004fda0003f28200 */
[----:B------:R-:W-:Y:S02]  /*11a0*/  @!P1 FSETP.GT.AND P0, PT, R34, R27, PT ;  /* 0x0000001b2200920b */ /* 0x000fe40003f04000 */
[----:B---3--:R-:W-:Y:S02]  /*11b0*/  FSETP.NAN.AND P3, PT, |R35|, |R35|, PT ;  /* 0x400000232300720b */ /* 0x008fe40003f68200 */
[----:B------:R-:W-:-:S04]  /*11c0*/  @!P1 FSETP.NAN.OR P5, PT, |R27|, |R27|, P0 ;  /* 0x4000001b1b00920b */ /* 0x000fc800007a8600 */
[----:B------:R-:W-:Y:S02]  /*11d0*/  FSEL R34, R34, R27, P5 ;  /* 0x0000001b22227208 */ /* 0x000fe40002800000 */
[----:B------:R1:W2:Y:S01]  /*11e0*/  LDG.E.CONSTANT R27, desc[UR8][R24.64] ;  /* 0x00000008181b7981 */ /* 0x0002a2000c1e9900 */
[----:B------:R-:W-:-:S04]  /*11f0*/  PLOP3.LUT P0, PT, PT, PT, PT, 0x8, 0x80 ;  /* 0x000000000080781c */ /* 0x000fc80003f0e170 */
[----:B------:R-:W-:-:S04]  /*1200*/  @!P3 FSETP.GT.AND P1, PT, R35, R34, PT ;  /* 0x000000222300b20b */ /* 0x000fc80003f24000 */
[----:B------:R-:W-:Y:S01]  /*1210*/  @!P3 FSETP.NAN.OR P0, PT, |R34|, |R34|, P1 ;  /* 0x400000222200b20b */ /* 0x000fe20000f08600 */
[----:B-1----:R-:W-:-:S03]  /*1220*/  IMAD.WIDE R24, R15, 0x4, R24 ;  /* 0x000000040f187825 */ /* 0x002fc600078e0218 */
[----:B------:R-:W-:Y:S02]  /*1230*/  FSEL R35, R35, R34, P0 ;  /* 0x0000002223237208 */ /* 0x000fe40000000000 */
[----:B------:R-:W3:Y:S01]  /*1240*/  LDG.E.CONSTANT R34, desc[UR8][R24.64] ;  /* 0x0000000818227981 */ /* 0x000ee2000c1e9900 */
[----:B----4-:R-:W-:Y:S02]  /*1250*/  FSETP.NAN.AND P2, PT, |R36|, |R36|, PT ;  /* 0x400000242400720b */ /* 0x010fe40003f48200 */
[----:B-----5:R-:W-:Y:S02]  /*1260*/  FSETP.NAN.AND P1, PT, |R37|, |R37|, PT ;  /* 0x400000252500720b */ /* 0x020fe40003f28200 */
[----:B------:R-:W-:-:S09]  /*1270*/  PLOP3.LUT P4, PT, PT, PT, PT, 0x8, 0x80 ;  /* 0x000000000080781c */ /* 0x000fd20003f8e170 */
[----:B------:R-:W-:-:S04]  /*1280*/  @!P2 FSETP.GT.AND P3, PT, R36, R35, PT ;  /* 0x000000232400a20b */ /* 0x000fc80003f64000 */
[----:B------:R-:W-:-:S04]  /*1290*/  @!P2 FSETP.NAN.OR P4, PT, |R35|, |R35|, P3 ;  /* 0x400000232300a20b */ /* 0x000fc80001f88600 */
[----:B------:R-:W-:Y:S02]  /*12a0*/  FSEL R36, R36, R35, P4 ;  /* 0x0000002324247208 */ /* 0x000fe40002000000 */
[----:B------:R-:W-:Y:S02]  /*12b0*/  FSETP.NAN.AND P6, PT, |R20|, |R20|, PT ;  /* 0x400000141400720b */ /* 0x000fe40003fc8200 */
[-C--:B------:R-:W-:Y:S02]  /*12c0*/  @!P1 FSETP.GT.AND P2, PT, R37, R36.reuse, PT ;  /* 0x000000242500920b */ /* 0x080fe40003f44000 */
[----:B------:R-:W-:Y:S02]  /*12d0*/  PLOP3.LUT P3, PT, PT, PT, PT, 0x8, 0x80 ;  /* 0x000000000080781c */ /* 0x000fe40003f6e170 */
[----:B------:R-:W-:-:S04]  /*12e0*/  @!P1 FSETP.NAN.OR P3, PT, |R36|, |R36|, P2 ;  /* 0x400000242400920b */ /* 0x000fc80001768600 */
[----:B------:R-:W-:-:S04]  /*12f0*/  FSEL R37, R37, R36, P3 ;  /* 0x0000002425257208 */ /* 0x000fc80001800000 */
[CC--:B------:R-:W-:Y:S02]  /*1300*/  @!P6 FSETP.GT.AND P1, PT, R20.reuse, R37.reuse, PT ;  /* 0x000000251400e20b */ /* 0x0c0fe40003f24000 */
[----:B------:R-:W-:Y:S02]  /*1310*/  PLOP3.LUT P2, PT, PT, PT, PT, 0x8, 0x80 ;  /* 0x000000000080781c */ /* 0x000fe40003f4e170 */
[-C--:B------:R-:W-:Y:S02]  /*1320*/  @!P6 FSETP.NAN.OR P2, PT, |R37|, |R37|.reuse, P1 ;  /* 0x400000252500e20b */ /* 0x080fe40000f48600 */
[----:B------:R-:W-:Y:S02]  /*1330*/  P2R R22, PR, RZ, 0x1 ;  /* 0x00000001ff167803 */ /* 0x000fe40000000000 */
[----:B------:R-:W-:Y:S02]  /*1340*/  FSEL R20, R20, R37, P2 ;  /* 0x0000002514147208 */ /* 0x000fe40001000000 */
[----:B------:R-:W-:-:S02]  /*1350*/  P2R R21, PR, RZ, 0x20 ;  /* 0x00000020ff157803 */ /* 0x000fc40000000000 */
[----:B------:R-:W-:Y:S02]  /*1360*/  PLOP3.LUT P1, PT, PT, PT, PT, 0x8, 0x80 ;  /* 0x000000000080781c */ /* 0x000fe40003f2e170 */
[----:B--2---:R-:W-:-:S13]  /*1370*/  FSETP.NAN.AND P6, PT, |R27|, |R27|, PT ;  /* 0x4000001b1b00720b */ /* 0x004fda0003fc8200 */
[----:B------:R-:W-:Y:S02]  /*1380*/  @!P6 FSETP.GT.AND P5, PT, R27, R20, PT ;  /* 0x000000141b00e20b */ /* 0x000fe40003fa4000 */
[----:B---3--:R-:W-:Y:S02]  /*1390*/  FSETP.NAN.AND P0, PT, |R34|, |R34|, PT ;  /* 0x400000222200720b */ /* 0x008fe40003f08200 */
[----:B------:R-:W-:-:S04]  /*13a0*/  @!P6 FSETP.NAN.OR P1, PT, |R20|, |R20|, P5 ;  /* 0x400000141400e20b */ /* 0x000fc80002f28600 */
[----:B------:R-:W-:Y:S02]  /*13b0*/  FSEL R27, R27, R20, P1 ;  /* 0x000000141b1b7208 */ /* 0x000fe40000800000 */
[----:B------:R-:W-:-:S05]  /*13c0*/  PLOP3.LUT P6, PT, PT, PT, PT, 0x8, 0x80 ;  /* 0x000000000080781c */ /* 0x000fca0003fce170 */
[----:B------:R-:W-:-:S04]  /*13d0*/  @!P0 FSETP.GT.AND P5, PT, R34, R27, PT ;  /* 0x0000001b2200820b */ /* 0x000fc80003fa4000 */
[----:B------:R-:W-:Y:S02]  /*13e0*/  @!P0 FSETP.NAN.OR P6, PT, |R27|, |R27|, P5 ;  /* 0x4000001b1b00820b */ /* 0x000fe40002fc8600 */
[----:B------:R-:W-:Y:S01]  /*13f0*/  ISETP.NE.AND P5, PT, R21, RZ, PT ;  /* 0x000000ff1500720c */ /* 0x000fe20003fa5270 */
[----:B------:R-:W-:-:S06]  /*1400*/  IMAD.WIDE R20, R15, 0x4, R24 ;  /* 0x000000040f147825 */ /* 0x000fcc00078e0218 */
[----:B------:R-:W2:Y:S01]  /*1410*/  LDG.E.CONSTANT R20, desc[UR8][R20.64] ;  /* 0x0000000814147981 */ /* 0x000ea2000c1e9900 */
[----:B------:R-:W-:Y:S02]  /*1420*/  ISETP.NE.AND P0, PT, R22, RZ, PT ;  /* 0x000000ff1600720c */ /* 0x000fe40003f05270 */
[----:B------:R-:W-:Y:S01]  /*1430*/  SEL R28, R31, R28, P5 ;  /* 0x0000001c1f1c7207 */ /* 0x000fe20002800000 */
[----:B------:R-:W-:Y:S01]  /*1440*/  UIADD3 UR4, UPT, UPT, UR4, 0x8, URZ ;  /* 0x0000000804047890 */ /* 0x000fe2000fffe0ff */
[----:B------:R-:W-:-:S09]  /*1450*/  FSEL R27, R34, R27, P6 ;  /* 0x0000001b221b7208 */ /* 0x000fd20003000000 */
[C---:B------:R-:W-:Y:S02]  /*1460*/  @P0 VIADD R28, R31.reuse, 0x1 ;  /* 0x000000011f1c0836 */ /* 0x040fe40000000000 */
[C---:B------:R-:W-:Y:S02]  /*1470*/  @P4 VIADD R28, R31.reuse, 0x2 ;  /* 0x000000021f1c4836 */ /* 0x040fe40000000000 */
[C---:B------:R-:W-:Y:S02]  /*1480*/  @P3 VIADD R28, R31.reuse, 0x3 ;  /* 0x000000031f1c3836 */ /* 0x040fe40000000000 */
[C---:B------:R-:W-:Y:S01]  /*1490*/  @P2 VIADD R28, R31.reuse, 0x4 ;  /* 0x000000041f1c2836 */ /* 0x040fe20000000000 */
[----:B------:R-:W-:Y:S01]  /*14a0*/  PLOP3.LUT P0, PT, PT, PT, PT, 0x8, 0x80 ;  /* 0x000000000080781c */ /* 0x000fe20003f0e170 */
[----:B------:R-:W-:Y:S01]  /*14b0*/  @P1 VIADD R28, R31, 0x5 ;  /* 0x000000051f1c1836 */ /* 0x000fe20000000000 */
[----:B------:R-:W-:Y:S01]  /*14c0*/  ISETP.NE.AND P1, PT, R33, UR4, PT ;  /* 0x0000000421007c0c */ /* 0x000fe2000bf25270 */
[----:B------:R-:W-:Y:S01]  /*14d0*/  @P6 VIADD R28, R31, 0x6 ;  /* 0x000000061f1c6836 */ /* 0x000fe20000000000 */
[----:B--2---:R-:W-:-:S13]  /*14e0*/  FSETP.NAN.AND P5, PT, |R20|, |R20|, PT ;  /* 0x400000141400720b */ /* 0x004fda0003fa8200 */
[----:B------:R-:W-:-:S04]  /*14f0*/  @!P5 FSETP.GT.AND P4, PT, R20, R27, PT ;  /* 0x0000001b1400d20b */ /* 0x000fc80003f84000 */
[----:B------:R-:W-:-:S04]  /*1500*/  @!P5 FSETP.NAN.OR P0, PT, |R27|, |R27|, P4 ;  /* 0x4000001b1b00d20b */ /* 0x000fc80002708600 */
[----:B------:R-:W-:-:S09]  /*1510*/  FSEL R27, R20, R27, P0 ;  /* 0x0000001b141b7208 */ /* 0x000fd20000000000 */
[C---:B------:R-:W-:Y:S02]  /*1520*/  @P0 VIADD R28, R31.reuse, 0x7 ;  /* 0x000000071f1c0836 */ /* 0x040fe40000000000 */
[----:B------:R-:W-:Y:S01]  /*1530*/  VIADD R31, R31, 0x8 ;  /* 0x000000081f1f7836 */ /* 0x000fe20000000000 */
[----:B------:R-:W-:Y:S06]  /*1540*/  @P1 BRA `(.L_x_16) ;  /* 0xfffffff800d01947 */ /* 0x000fec000383ffff */
.L_x_15:
[----:B------:R-:W-:-:S13]  /*1550*/  LOP3.LUT P0, R20, R32, 0x7, RZ, 0xc0, !PT ;  /* 0x0000000720147812 */ /* 0x000fda000780c0ff */
[----:B------:R-:W-:Y:S05]  /*1560*/  @!P0 BRA `(.L_x_14) ;  /* 0x0000000400188947 */ /* 0x000fea0003800000 */
[----:B------:R-:W-:Y:S02]  /*1570*/  ISETP.GE.U32.AND P1, PT, R20, 0x4, PT ;  /* 0x000000041400780c */ /* 0x000fe40003f26070 */
[----:B------:R-:W-:-:S11]  /*1580*/  LOP3.LUT P0, R37, R32, 0x3, RZ, 0xc0, !PT ;  /* 0x0000000320257812 */ /* 0x000fd6000780c0ff */
[----:B------:R-:W-:Y:S05]  /*1590*/  @!P1 BRA `(.L_x_17) ;  /* 0x0000000000889947 */ /* 0x000fea0003800000 */
[----:B------:R-:W-:-:S04]  /*15a0*/  IMAD R25, R31, R15, R0 ;  /* 0x0000000f1f197224 */ /* 0x000fc800078e0200 */
[----:B------:R-:W-:-:S05]  /*15b0*/  IMAD.WIDE R24, R25, 0x4, R18 ;  /* 0x0000000419187825 */ /* 0x000fca00078e0212 */
[----:B------:R-:W2:Y:S01]  /*15c0*/  LDG.E.CONSTANT R36, desc[UR8][R24.64] ;  /* 0x0000000818247981 */ /* 0x000ea2000c1e9900 */
[----:B------:R-:W-:-:S05]  /*15d0*/  IMAD.WIDE R22, R15, 0x4, R24 ;  /* 0x000000040f167825 */ /* 0x000fca00078e0218 */
[----:B------:R-:W3:Y:S01]  /*15e0*/  LDG.E.CONSTANT R33, desc[UR8][R22.64] ;  /* 0x0000000816217981 */ /* 0x000ee2000c1e9900 */
[----:B------:R-:W-:-:S05]  /*15f0*/  IMAD.WIDE R20, R15, 0x4, R22 ;  /* 0x000000040f147825 */ /* 0x000fca00078e0216 */
[----:B------:R-:W4:Y:S01]  /*1600*/  LDG.E.CONSTANT R22, desc[UR8][R20.64] ;  /* 0x0000000814167981 */ /* 0x000f22000c1e9900 */
[----:B------:R-:W-:-:S06]  /*1610*/  IMAD.WIDE R34, R15, 0x4, R20 ;  /* 0x000000040f227825 */ /* 0x000fcc00078e0214 */
[----:B------:R-:W5:Y:S01]  /*1620*/  LDG.E.CONSTANT R35, desc[UR8][R34.64] ;  /* 0x0000000822237981 */ /* 0x000f62000c1e9900 */
[----:B------:R-:W-:Y:S02]  /*1630*/  PLOP3.LUT P1, PT, PT, PT, PT, 0x8, 0x80 ;  /* 0x000000000080781c */ /* 0x000fe40003f2e170 */
[----:B--2---:R-:W-:Y:S02]  /*1640*/  FSETP.NAN.AND P3, PT, |R36|, |R36|, PT ;  /* 0x400000242400720b */ /* 0x004fe40003f68200 */
[----:B---3--:R-:W-:-:S11]  /*1650*/  FSETP.NAN.AND P4, PT, |R33|, |R33|, PT ;  /* 0x400000212100720b */ /* 0x008fd60003f88200 */
[----:B------:R-:W-:-:S04]  /*1660*/  @!P3 FSETP.GT.AND P2, PT, R36, R27, PT ;  /* 0x0000001b2400b20b */ /* 0x000fc80003f44000 */
[-C--:B------:R-:W-:Y:S02]  /*1670*/  @!P3 FSETP.NAN.OR P1, PT, |R27|, |R27|.reuse, P2 ;  /* 0x4000001b1b00b20b */ /* 0x080fe40001728600 */
[----:B----4-:R-:W-:Y:S02]  /*1680*/  FSETP.NAN.AND P2, PT, |R22|, |R22|, PT ;  /* 0x400000161600720b */ /* 0x010fe40003f48200 */
[----:B------:R-:W-:Y:S02]  /*1690*/  FSEL R36, R36, R27, P1 ;  /* 0x0000001b24247208 */ /* 0x000fe40000800000 */
[----:B------:R-:W-:Y:S02]  /*16a0*/  PLOP3.LUT P3, PT, PT, PT, PT, 0x8, 0x80 ;  /* 0x000000000080781c */ /* 0x000fe40003f6e170 */
[----:B------:R-:W-:Y:S02]  /*16b0*/  @!P4 FSETP.GT.AND P5, PT, R33, R36, PT ;  /* 0x000000242100c20b */ /* 0x000fe40003fa4000 */
[----:B------:R-:W-:-:S02]  /*16c0*/  SEL R28, R31, R28, P1 ;  /* 0x0000001c1f1c7207 */ /* 0x000fc40000800000 */
[-C--:B------:R-:W-:Y:S02]  /*16d0*/  @!P4 FSETP.NAN.OR P3, PT, |R36|, |R36|.reuse, P5 ;  /* 0x400000242400c20b */ /* 0x080fe40002f68600 */
[----:B-----5:R-:W-:Y:S02]  /*16e0*/  FSETP.NAN.AND P5, PT, |R35|, |R35|, PT ;  /* 0x400000232300720b */ /* 0x020fe40003fa8200 */
[----:B------:R-:W-:Y:S02]  /*16f0*/  FSEL R33, R33, R36, P3 ;  /* 0x0000002421217208 */ /* 0x000fe40001800000 */
[----:B------:R-:W-:Y:S02]  /*1700*/  PLOP3.LUT P4, PT, PT, PT, PT, 0x8, 0x80 ;  /* 0x000000000080781c */ /* 0x000fe40003f8e170 */
[----:B------:R-:W-:-:S04]  /*1710*/  @!P2 FSETP.GT.AND P6, PT, R22, R33, PT ;  /* 0x000000211600a20b */ /* 0x000fc80003fc4000 */
[-C--:B------:R-:W-:Y:S01]  /*1720*/  @!P2 FSETP.NAN.OR P4, PT, |R33|, |R33|.reuse, P6 ;  /* 0x400000212100a20b */ /* 0x080fe20003788600 */
[----:B------:R-:W-:Y:S01]  /*1730*/  @P3 VIADD R28, R31, 0x1 ;  /* 0x000000011f1c3836 */ /* 0x000fe20000000000 */
[----:B------:R-:W-:Y:S02]  /*1740*/  PLOP3.LUT P2, PT, PT, PT, PT, 0x8, 0x80 ;  /* 0x000000000080781c */ /* 0x000fe40003f4e170 */
[----:B------:R-:W-:-:S04]  /*1750*/  FSEL R22, R22, R33, P4 ;  /* 0x0000002116167208 */ /* 0x000fc80002000000 */
[----:B------:R-:W-:-:S04]  /*1760*/  @!P5 FSETP.GT.AND P6, PT, R35, R22, PT ;  /* 0x000000162300d20b */ /* 0x000fc80003fc4000 */
[----:B------:R-:W-:Y:S01]  /*1770*/  @!P5 FSETP.NAN.OR P2, PT, |R22|, |R22|, P6 ;  /* 0x400000161600d20b */ /* 0x000fe20003748600 */
[----:B------:R-:W-:-:S03]  /*1780*/  @P4 VIADD R28, R31, 0x2 ;  /* 0x000000021f1c4836 */ /* 0x000fc60000000000 */
[----:B------:R-:W-:-:S09]  /*1790*/  FSEL R27, R35, R22, P2 ;  /* 0x00000016231b7208 */ /* 0x000fd20001000000 */
[C---:B------:R-:W-:Y:S02]  /*17a0*/  @P2 VIADD R28, R31.reuse, 0x3 ;  /* 0x000000031f1c2836 */ /* 0x040fe40000000000 */
[----:B------:R-:W-:-:S07]  /*17b0*/  VIADD R31, R31, 0x4 ;  /* 0x000000041f1f7836 */ /* 0x000fce0000000000 */
.L_x_17:
[----:B------:R-:W-:Y:S05]  /*17c0*/  @!P0 BRA `(.L_x_14) ;  /* 0x0000000000808947 */ /* 0x000fea0003800000 */
[----:B------:R-:W-:Y:S02]  /*17d0*/  ISETP.NE.AND P1, PT, R37, 0x1, PT ;  /* 0x000000012500780c */ /* 0x000fe40003f25270 */
[----:B------:R-:W-:-:S04]  /*17e0*/  LOP3.LUT R32, R32, 0x1, RZ, 0xc0, !PT ;  /* 0x0000000120207812 */ /* 0x000fc800078ec0ff */
[----:B------:R-:W-:-:S07]  /*17f0*/  ISETP.NE.U32.AND P0, PT, R32, 0x1, PT ;  /* 0x000000012000780c */ /* 0x000fce0003f05070 */
[----:B------:R-:W-:Y:S06]  /*1800*/  @!P1 BRA `(.L_x_18) ;  /* 0x0000000000489947 */ /* 0x000fec0003800000 */
[----:B------:R-:W-:-:S04]  /*1810*/  IMAD R21, R31, R15, R0 ;  /* 0x0000000f1f157224 */ /* 0x000fc800078e0200 */
[----:B------:R-:W-:-:S05]  /*1820*/  IMAD.WIDE R20, R21, 0x4, R18 ;  /* 0x0000000415147825 */ /* 0x000fca00078e0212 */
[----:B------:R-:W2:Y:S01]  /*1830*/  LDG.E.CONSTANT R24, desc[UR8][R20.64] ;  /* 0x0000000814187981 */ /* 0x000ea2000c1e9900 */
[----:B------:R-:W-:-:S06]  /*1840*/  IMAD.WIDE R22, R15, 0x4, R20 ;  /* 0x000000040f167825 */ /* 0x000fcc00078e0214 */
[----:B------:R-:W3:Y:S01]  /*1850*/  LDG.E.CONSTANT R22, desc[UR8][R22.64] ;  /* 0x0000000816167981 */ /* 0x000ee2000c1e9900 */
[----:B------:R-:W-:Y:S02]  /*1860*/  PLOP3.LUT P1, PT, PT, PT, PT, 0x8, 0x80 ;  /* 0x000000000080781c */ /* 0x000fe40003f2e170 */
[----:B--2---:R-:W-:Y:S02]  /*1870*/  FSETP.NAN.AND P3, PT, |R24|, |R24|, PT ;  /* 0x400000181800720b */ /* 0x004fe40003f68200 */
[----:B---3--:R-:W-:-:S11]  /*1880*/  FSETP.NAN.AND P4, PT, |R22|, |R22|, PT ;  /* 0x400000161600720b */ /* 0x008fd60003f88200 */
[----:B------:R-:W-:-:S04]  /*1890*/  @!P3 FSETP.GT.AND P2, PT, R24, R27, PT ;  /* 0x0000001b1800b20b */ /* 0x000fc80003f44000 */
[-C--:B------:R-:W-:Y:S02]  /*18a0*/  @!P3 FSETP.NAN.OR P1, PT, |R27|, |R27|.reuse, P2 ;  /* 0x4000001b1b00b20b */ /* 0x080fe40001728600 */
[----:B------:R-:W-:Y:S02]  /*18b0*/  PLOP3.LUT P2, PT, PT, PT, PT, 0x8, 0x80 ;  /* 0x000000000080781c */ /* 0x000fe40003f4e170 */
[----:B------:R-:W-:Y:S02]  /*18c0*/  FSEL R27, R24, R27, P1 ;  /* 0x0000001b181b7208 */ /* 0x000fe40000800000 */
[----:B------:R-:W-:Y:S02]  /*18d0*/  SEL R28, R31, R28, P1 ;  /* 0x0000001c1f1c7207 */ /* 0x000fe40000800000 */
[----:B------:R-:W-:-:S04]  /*18e0*/  @!P4 FSETP.GT.AND P3, PT, R22, R27, PT ;  /* 0x0000001b1600c20b */ /* 0x000fc80003f64000 */
[----:B------:R-:W-:-:S04]  /*18f0*/  @!P4 FSETP.NAN.OR P2, PT, |R27|, |R27|, P3 ;  /* 0x4000001b1b00c20b */ /* 0x000fc80001f48600 */
[----:B------:R-:W-:-:S09]  /*1900*/  FSEL R27, R22, R27, P2 ;  /* 0x0000001b161b7208 */ /* 0x000fd20001000000 */
[C---:B------:R-:W-:Y:S02]  /*1910*/  @P2 VIADD R28, R31.reuse, 0x1 ;  /* 0x000000011f1c2836 */ /* 0x040fe40000000000 */
[----:B------:R-:W-:-:S07]  /*1920*/  VIADD R31, R31, 0x2 ;  /* 0x000000021f1f7836 */ /* 0x000fce0000000000 */
.L_x_18:
[----:B------:R-:W-:Y:S05]  /*1930*/  @P0 BRA `(.L_x_14) ;  /* 0x0000000000240947 */ /* 0x000fea0003800000 */
[----:B------:R-:W-:-:S04]  /*1940*/  IMAD R21, R31, R15, R0 ;  /* 0x0000000f1f157224 */ /* 0x000fc800078e0200 */
[----:B------:R-:W-:-:S06]  /*1950*/  IMAD.WIDE R20, R21, 0x4, R18 ;  /* 0x0000000415147825 */ /* 0x000fcc00078e0212 */
[----:B------:R-:W2:Y:S01]  /*1960*/  LDG.E.CONSTANT R20, desc[UR8][R20.64] ;  /* 0x0000000814147981 */ /* 0x000ea2000c1e9900 */
[----:B------:R-:W-:Y:S02]  /*1970*/  PLOP3.LUT P0, PT, PT, PT, PT, 0x8, 0x80 ;  /* 0x000000000080781c */ /* 0x000fe40003f0e170 */
[----:B--2---:R-:W-:-:S13]  /*1980*/  FSETP.NAN.AND P2, PT, |R20|, |R20|, PT ;  /* 0x400000141400720b */ /* 0x004fda0003f48200 */
[----:B------:R-:W-:-:S04]  /*1990*/  @!P2 FSETP.GT.AND P1, PT, R20, R27, PT ;  /* 0x0000001b1400a20b */ /* 0x000fc80003f24000 */
[----:B------:R-:W-:-:S04]  /*19a0*/  @!P2 FSETP.NAN.OR P0, PT, |R27|, |R27|, P1 ;  /* 0x4000001b1b00a20b */ /* 0x000fc80000f08600 */
[----:B------:R-:W-:Y:S02]  /*19b0*/  SEL R28, R31, R28, P0 ;  /* 0x0000001c1f1c7207 */ /* 0x000fe40000000000 */
[----:B------:R-:W-:-:S07]  /*19c0*/  FSEL R27, R20, R27, P0 ;  /* 0x0000001b141b7208 */ /* 0x000fce0000000000 */
.L_x_14:
[----:B------:R-:W-:Y:S05]  /*19d0*/  BSYNC.RECONVERGENT B0 ;  /* 0x0000000000007941 */ /* 0x000fea0003800200 */
.L_x_13:
[----:B------:R-:W-:Y:S01]  /*19e0*/  ISETP.GE.AND P0, PT, R6, R30, PT ;  /* 0x0000001e0600720c */ /* 0x000fe20003f06270 */
[----:B------:R-:W-:-:S12]  /*19f0*/  BSSY.RECONVERGENT B0, `(.L_x_19) ;  /* 0x00000a8000007945 */ /* 0x000fd80003800200 */
[----:B------:R-:W-:Y:S05]  /*1a00*/  @P0 BRA `(.L_x_20) ;  /* 0x0000000800980947 */ /* 0x000fea0003800000 */
[----:B------:R-:W-:Y:S01]  /*1a10*/  ISETP.GE.AND P0, PT, R9, R30, PT ;  /* 0x0000001e0900720c */ /* 0x000fe20003f06270 */
[----:B------:R-:W-:Y:S02]  /*1a20*/  IMAD.MOV.U32 R7, RZ, RZ, 0x7fffffff ;  /* 0x7fffffffff077424 */ /* 0x000fe400078e00ff */
[----:B------:R-:W-:-:S10]  /*1a30*/  IMAD.MOV.U32 R6, RZ, RZ, -0x1 ;  /* 0xffffffffff067424 */ /* 0x000fd400078e00ff */
[----:B------:R-:W-:Y:S05]  /*1a40*/  @!P0 BRA `(.L_x_20) ;  /* 0x0000000800888947 */ /* 0x000fea0003800000 */
[--C-:B------:R-:W-:Y:S02]  /*1a50*/  IMAD.IADD R6, R9, 0x1, -R30.reuse ;  /* 0x0000000109067824 */ /* 0x100fe400078e0a1e */
[----:B------:R-:W-:Y:S02]  /*1a60*/  IMAD.IADD R31, R29, 0x1, -R30 ;  /* 0x000000011d1f7824 */ /* 0x000fe400078e0a1e */
[----:B------:R-:W-:Y:S01]  /*1a70*/  IMAD.MOV.U32 R7, RZ, RZ, 0x7fffffff ;  /* 0x7fffffffff077424 */ /* 0x000fe200078e00ff */
[----:B------:R-:W-:Y:S01]  /*1a80*/  ISETP.GE.U32.AND P0, PT, R6, 0x7, PT ;  /* 0x000000070600780c */ /* 0x000fe20003f06070 */
[----:B------:R-:W-:Y:S01]  /*1a90*/  IMAD.MOV.U32 R6, RZ, RZ, -0x1 ;  /* 0xffffffffff067424 */ /* 0x000fe200078e00ff */
[----:B------:R-:W-:-:S04]  /*1aa0*/  LOP3.LUT P1, R34, R31, 0x7, RZ, 0xc0, !PT ;  /* 0x000000071f227812 */ /* 0x000fc8000782c0ff */
[----:B------:R-:W-:-:S07]  /*1ab0*/  P2R R35, PR, RZ, 0x2 ;  /* 0x00000002ff237803 */ /* 0x000fce0000000000 */
[----:B------:R-:W-:Y:S05]  /*1ac0*/  @!P0 BRA `(.L_x_21) ;  /* 0x0000000400488947 */ /* 0x000fea0003800000 */
[----:B------:R-:W-:Y:S01]  /*1ad0*/  IMAD.MOV.U32 R6, RZ, RZ, -0x1 ;  /* 0xffffffffff067424 */ /* 0x000fe200078e00ff */
[----:B------:R-:W-:Y:S01]  /*1ae0*/  LOP3.LUT R29, R31, 0xfffffff8, RZ, 0xc0, !PT ;  /* 0xfffffff81f1d7812 */ /* 0x000fe200078ec0ff */
[----:B------:R-:W-:Y:S01]  /*1af0*/  IMAD.MOV.U32 R7, RZ, RZ, 0x7fffffff ;  /* 0x7fffffffff077424 */ /* 0x000fe200078e00ff */
[----:B------:R-:W1:Y:S01]  /*1b00*/  LDCU UR5, c[0x0][0x398] ;  /* 0x00007300ff0577ac */ /* 0x000e620008000800 */
[----:B------:R-:W2:Y:S01]  /*1b10*/  LDCU.64 UR10, c[0x0][0x390] ;  /* 0x00007200ff0a77ac */ /* 0x000ea20008000a00 */
[----:B------:R-:W-:-:S05]  /*1b20*/  UMOV UR4, URZ ;  /* 0x000000ff00047c82 */ /* 0x000fca0008000000 */
.L_x_22:
        /* <DEDUP_REMOVED lines=9> */
[----:B------:R-:W4:Y:S01]  /*1bc0*/  LDG.E.CONSTANT R32, desc[UR8][R24.64] ;  /* 0x0000000818207981 */ /* 0x000f22000c1e9900 */
[----:B------:R-:W-:-:S05]  /*1bd0*/  IMAD.WIDE R22, R15, 0x4, R24 ;  /* 0x000000040f167825 */ /* 0x000fca00078e0218 */
[----:B------:R1:W5:Y:S01]  /*1be0*/  LDG.E.CONSTANT R25, desc[UR8][R22.64] ;  /* 0x0000000816197981 */ /* 0x000362000c1e9900 */
[----:B------:R-:W-:-:S05]  /*1bf0*/  IMAD.WIDE R20, R15, 0x4, R22 ;  /* 0x000000040f147825 */ /* 0x000fca00078e0216 */
[----:B------:R0:W5:Y:S01]  /*1c00*/  LDG.E.CONSTANT R24, desc[UR8][R20.64] ;  /* 0x0000000814187981 */ /* 0x000162000c1e9900 */
[----:B------:R-:W-:Y:S02]  /*1c10*/  PLOP3.LUT P5, PT, PT, PT, PT, 0x8, 0x80 ;  /* 0x000000000080781c */ /* 0x000fe40003fae170 */
[----:B------:R-:W-:Y:S01]  /*1c20*/  PLOP3.LUT P4, PT, PT, PT, PT, 0x8, 0x80 ;  /* 0x000000000080781c */ /* 0x000fe20003f8e170 */
[----:B-1----:R-:W-:-:S04]  /*1c30*/  IMAD.WIDE R22, R15, 0x4, R20 ;  /* 0x000000040f167825 */ /* 0x002fc800078e0214 */
[----:B0-----:R-:W-:Y:S01]  /*1c40*/  IMAD.WIDE R20, R15, 0x4, R22 ;  /* 0x000000040f147825 */ /* 0x001fe200078e0216 */
[----:B--2---:R-:W-:-:S13]  /*1c50*/  FSETP.NAN.AND P1, PT, |R36|, |R36|, PT ;  /* 0x400000242400720b */ /* 0x004fda0003f28200 */
[----:B------:R-:W-:Y:S02]  /*1c60*/  @!P1 FSETP.GEU.AND P2, PT, R36, R7, PT ;  /* 0x000000072400920b */ /* 0x000fe40003f4e000 */
[----:B---3--:R-:W-:Y:S02]  /*1c70*/  FSETP.NAN.AND P0, PT, |R37|, |R37|, PT ;  /* 0x400000252500720b */ /* 0x008fe40003f08200 */
[----:B------:R-:W-:-:S04]  /*1c80*/  @!P1 FSETP.NAN.OR P5, PT, |R7|, |R7|, !P2 ;  /* 0x400000070700920b */ /* 0x000fc800057a8600 */
[----:B------:R-:W-:Y:S02]  /*1c90*/  FSEL R36, R36, R7, P5 ;  /* 0x0000000724247208 */ /* 0x000fe40002800000 */
[----:B------:R-:W-:Y:S02]  /*1ca0*/  P2R R7, PR, RZ, 0x20 ;  /* 0x00000020ff077803 */ /* 0x000fe40000000000 */
[----:B----4-:R-:W-:-:S03]  /*1cb0*/  FSETP.NAN.AND P1, PT, |R32|, |R32|, PT ;  /* 0x400000202000720b */ /* 0x010fc60003f28200 */
[----:B------:R-:W-:-:S04]  /*1cc0*/  @!P0 FSETP.GEU.AND P2, PT, R37, R36, PT ;  /* 0x000000242500820b */ /* 0x000fc80003f4e000 */
[-C--:B------:R-:W-:Y:S02]  /*1cd0*/  @!P0 FSETP.NAN.OR P4, PT, |R36|, |R36|.reuse, !P2 ;  /* 0x400000242400820b */ /* 0x080fe40005788600 */
[----:B------:R-:W-:Y:S02]  /*1ce0*/  PLOP3.LUT P0, PT, PT, PT, PT, 0x8, 0x80 ;  /* 0x000000000080781c */ /* 0x000fe40003f0e170 */
[----:B------:R-:W-:Y:S02]  /*1cf0*/  FSEL R37, R37, R36, P4 ;  /* 0x0000002425257208 */ /* 0x000fe40002000000 */
[----:B-----5:R-:W-:Y:S02]  /*1d00*/  FSETP.NAN.AND P2, PT, |R25|, |R25|, PT ;  /* 0x400000191900720b */ /* 0x020fe40003f48200 */
[----:B------:R-:W-:Y:S02]  /*1d10*/  @!P1 FSETP.GEU.AND P3, PT, R32, R37, PT ;  /* 0x000000252000920b */ /* 0x000fe40003f6e000 */
[----:B------:R-:W-:-:S02]  /*1d20*/  P2R R33, PR, RZ, 0x10 ;  /* 0x00000010ff217803 */ /* 0x000fc40000000000 */
[-C--:B------:R-:W-:Y:S02]  /*1d30*/  @!P1 FSETP.NAN.OR P0, PT, |R37|, |R37|.reuse, !P3 ;  /* 0x400000252500920b */ /* 0x080fe40005f08600 */
[----:B------:R-:W-:Y:S02]  /*1d40*/  PLOP3.LUT P3, PT, PT, PT, PT, 0x8, 0x80 ;  /* 0x000000000080781c */ /* 0x000fe40003f6e170 */
[----:B------:R-:W-:Y:S02]  /*1d50*/  FSEL R32, R32, R37, P0 ;  /* 0x0000002520207208 */ /* 0x000fe40000000000 */
[----:B------:R0:W2:Y:S02]  /*1d60*/  LDG.E.CONSTANT R37, desc[UR8][R22.64] ;  /* 0x0000000816257981 */ /* 0x0000a4000c1e9900 */
[----:B------:R-:W-:-:S04]  /*1d70*/  @!P2 FSETP.GEU.AND P1, PT, R25, R32, PT ;  /* 0x000000201900a20b */ /* 0x000fc80003f2e000 */
[----:B------:R-:W-:Y:S02]  /*1d80*/  @!P2 FSETP.NAN.OR P3, PT, |R32|, |R32|, !P1 ;  /* 0x400000202000a20b */ /* 0x000fe40004f68600 */
[----:B------:R-:W-:Y:S02]  /*1d90*/  FSETP.NAN.AND P1, PT, |R24|, |R24|, PT ;  /* 0x400000181800720b */ /* 0x000fe40003f28200 */
[----:B------:R-:W-:Y:S02]  /*1da0*/  FSEL R25, R25, R32, P3 ;  /* 0x0000002019197208 */ /* 0x000fe40001800000 */
[----:B------:R-:W-:-:S09]  /*1db0*/  PLOP3.LUT P2, PT, PT, PT, PT, 0x8, 0x80 ;  /* 0x000000000080781c */ /* 0x000fd20003f4e170 */
[----:B------:R-:W-:-:S04]  /*1dc0*/  @!P1 FSETP.GEU.AND P6, PT, R24, R25, PT ;  /* 0x000000191800920b */ /* 0x000fc80003fce000 */
[----:B------:R-:W-:-:S04]  /*1dd0*/  @!P1 FSETP.NAN.OR P2, PT, |R25|, |R25|, !P6 ;  /* 0x400000191900920b */ /* 0x000fc80007748600 */
[----:B------:R-:W-:Y:S02]  /*1de0*/  FSEL R24, R24, R25, P2 ;  /* 0x0000001918187208 */ /* 0x000fe40001000000 */
[----:B------:R-:W3:Y:S01]  /*1df0*/  LDG.E.CONSTANT R25, desc[UR8][R20.64] ;  /* 0x0000000814197981 */ /* 0x000ee2000c1e9900 */
[----:B0-----:R-:W-:-:S06]  /*1e00*/  IMAD.WIDE R22, R15, 0x4, R20 ;  /* 0x000000040f167825 */ /* 0x001fcc00078e0214 */
[----:B------:R-:W4:Y:S01]  /*1e10*/  LDG.E.CONSTANT R22, desc[UR8][R22.64] ;  /* 0x0000000816167981 */ /* 0x000f22000c1e9900 */
[----:B------:R-:W-:Y:S01]  /*1e20*/  PLOP3.LUT P1, PT, PT, PT, PT, 0x8, 0x80 ;  /* 0x000000000080781c */ /* 0x000fe20003f2e170 */
[----:B------:R-:W-:Y:S01]  /*1e30*/  UIADD3 UR4, UPT, UPT, UR4, 0x8, URZ ;  /* 0x0000000804047890 */ /* 0x000fe2000fffe0ff */
[----:B--2---:R-:W-:-:S13]  /*1e40*/  FSETP.NAN.AND P6, PT, |R37|, |R37|, PT ;  /* 0x400000252500720b */ /* 0x004fda0003fc8200 */
[----:B------:R-:W-:-:S04]  /*1e50*/  @!P6 FSETP.GEU.AND P5, PT, R37, R24, PT ;  /* 0x000000182500e20b */ /* 0x000fc80003fae000 */
[----:B------:R-:W-:-:S04]  /*1e60*/  @!P6 FSETP.NAN.OR P1, PT, |R24|, |R24|, !P5 ;  /* 0x400000181800e20b */ /* 0x000fc80006f28600 */
[----:B------:R-:W-:Y:S02]  /*1e70*/  FSEL R24, R37, R24, P1 ;  /* 0x0000001825187208 */ /* 0x000fe40000800000 */
[----:B---3--:R-:W-:Y:S02]  /*1e80*/  FSETP.NAN.AND P4, PT, |R25|, |R25|, PT ;  /* 0x400000191900720b */ /* 0x008fe40003f88200 */
[----:B------:R-:W-:-:S11]  /*1e90*/  PLOP3.LUT P6, PT, PT, PT, PT, 0x8, 0x80 ;  /* 0x000000000080781c */ /* 0x000fd60003fce170 */
[----:B------:R-:W-:-:S04]  /*1ea0*/  @!P4 FSETP.GEU.AND P5, PT, R25, R24, PT ;  /* 0x000000181900c20b */ /* 0x000fc80003fae000 */
[----:B------:R-:W-:Y:S02]  /*1eb0*/  @!P4 FSETP.NAN.OR P6, PT, |R24|, |R24|, !P5 ;  /* 0x400000181800c20b */ /* 0x000fe40006fc8600 */
[----:B------:R-:W-:Y:S02]  /*1ec0*/  ISETP.NE.AND P4, PT, R33, RZ, PT ;  /* 0x000000ff2100720c */ /* 0x000fe40003f85270 */
[----:B------:R-:W-:-:S04]  /*1ed0*/  ISETP.NE.AND P5, PT, R7, RZ, PT ;  /* 0x000000ff0700720c */ /* 0x000fc80003fa5270 */
[----:B------:R-:W-:-:S07]  /*1ee0*/  SEL R6, R30, R6, P5 ;  /* 0x000000061e067207 */ /* 0x000fce0002800000 */
[----:B------:R-:W-:Y:S01]  /*1ef0*/  @P4 VIADD R6, R30, 0x1 ;  /* 0x000000011e064836 */ /* 0x000fe20000000000 */
[----:B----4-:R-:W-:Y:S02]  /*1f00*/  FSETP.NAN.AND P4, PT, |R22|, |R22|, PT ;  /* 0x400000161600720b */ /* 0x010fe40003f88200 */
[----:B------:R-:W-:Y:S01]  /*1f10*/  FSEL R7, R25, R24, P6 ;  /* 0x0000001819077208 */ /* 0x000fe20003000000 */
[C---:B------:R-:W-:Y:S02]  /*1f20*/  @P0 VIADD R6, R30.reuse, 0x2 ;  /* 0x000000021e060836 */ /* 0x040fe40000000000 */
[----:B------:R-:W-:Y:S01]  /*1f30*/  @P3 VIADD R6, R30, 0x3 ;  /* 0x000000031e063836 */ /* 0x000fe20000000000 */
[----:B------:R-:W-:-:S07]  /*1f40*/  PLOP3.LUT P3, PT, PT, PT, PT, 0x8, 0x80 ;  /* 0x000000000080781c */ /* 0x000fce0003f6e170 */
[----:B------:R-:W-:-:S04]  /*1f50*/  @!P4 FSETP.GEU.AND P0, PT, R22, R7, PT ;  /* 0x000000071600c20b */ /* 0x000fc80003f0e000 */
[-C--:B------:R-:W-:Y:S02]  /*1f60*/  @!P4 FSETP.NAN.OR P3, PT, |R7|, |R7|.reuse, !P0 ;  /* 0x400000070700c20b */ /* 0x080fe40004768600 */
[----:B------:R-:W-:Y:S01]  /*1f70*/  ISETP.NE.AND P0, PT, R29, UR4, PT ;  /* 0x000000041d007c0c */ /* 0x000fe2000bf05270 */
[C---:B------:R-:W-:Y:S02]  /*1f80*/  @P2 VIADD R6, R30.reuse, 0x4 ;  /* 0x000000041e062836 */ /* 0x040fe40000000000 */
[C---:B------:R-:W-:Y:S02]  /*1f90*/  @P1 VIADD R6, R30.reuse, 0x5 ;  /* 0x000000051e061836 */ /* 0x040fe40000000000 */
[----:B------:R-:W-:Y:S01]  /*1fa0*/  @P6 VIADD R6, R30, 0x6 ;  /* 0x000000061e066836 */ /* 0x000fe20000000000 */
[----:B------:R-:W-:-:S05]  /*1fb0*/  FSEL R7, R22, R7, P3 ;  /* 0x0000000716077208 */ /* 0x000fca0001800000 */
[C---:B------:R-:W-:Y:S02]  /*1fc0*/  @P3 VIADD R6, R30.reuse, 0x7 ;  /* 0x000000071e063836 */ /* 0x040fe40000000000 */
[----:B------:R-:W-:Y:S01]  /*1fd0*/  VIADD R30, R30, 0x8 ;  /* 0x000000081e1e7836 */ /* 0x000fe20000000000 */
[----:B------:R-:W-:Y:S06]  /*1fe0*/  @P0 BRA `(.L_x_22) ;  /* 0xfffffff800d00947 */ /* 0x000fec000383ffff */
.L_x_21:
[----:B------:R-:W-:-:S13]  /*1ff0*/  ISETP.NE.AND P0, PT, R35, RZ, PT ;  /* 0x000000ff2300720c */ /* 0x000fda0003f05270 */
        /* <DEDUP_REMOVED lines=16> */
[----:B------:R-:W-:-:S04]  /*2100*/  @!P1 FSETP.GEU.AND P3, PT, R34, R7, PT ;  /* 0x000000072200920b */ /* 0x000fc80003f6e000 */
[----:B------:R-:W-:Y:S02]  /*2110*/  @!P1 FSETP.NAN.OR P2, PT, |R7|, |R7|, !P3 ;  /* 0x400000070700920b */ /* 0x000fe40005f48600 */
[----:B----4-:R-:W-:Y:S02]  /*2120*/  FSETP.NAN.AND P3, PT, |R35|, |R35|, PT ;  /* 0x400000232300720b */ /* 0x010fe40003f68200 */
[----:B------:R-:W-:Y:S02]  /*2130*/  FSEL R7, R34, R7, P2 ;  /* 0x0000000722077208 */ /* 0x000fe40001000000 */
[----:B------:R-:W-:Y:S02]  /*2140*/  PLOP3.LUT P1, PT, PT, PT, PT, 0x8, 0x80 ;  /* 0x000000000080781c */ /* 0x000fe40003f2e170 */
[----:B------:R-:W-:Y:S02]  /*2150*/  @!P4 FSETP.GEU.AND P5, PT, R36, R7, PT ;  /* 0x000000072400c20b */ /* 0x000fe40003fae000 */
[----:B------:R-:W-:-:S02]  /*2160*/  SEL R6, R30, R6, P2 ;  /* 0x000000061e067207 */ /* 0x000fc40001000000 */
[-C--:B------:R-:W-:Y:S02]  /*2170*/  @!P4 FSETP.NAN.OR P1, PT, |R7|, |R7|.reuse, !P5 ;  /* 0x400000070700c20b */ /* 0x080fe40006f28600 */
[----:B-----5:R-:W-:Y:S02]  /*2180*/  FSETP.NAN.AND P4, PT, |R32|, |R32|, PT ;  /* 0x400000202000720b */ /* 0x020fe40003f88200 */
[----:B------:R-:W-:Y:S02]  /*2190*/  FSEL R7, R36, R7, P1 ;  /* 0x0000000724077208 */ /* 0x000fe40000800000 */
[----:B------:R-:W-:Y:S02]  /*21a0*/  PLOP3.LUT P5, PT, PT, PT, PT, 0x8, 0x80 ;  /* 0x000000000080781c */ /* 0x000fe40003fae170 */
[----:B------:R-:W-:-:S04]  /*21b0*/  @!P3 FSETP.GEU.AND P6, PT, R35, R7, PT ;  /* 0x000000072300b20b */ /* 0x000fc80003fce000 */
[-C--:B------:R-:W-:Y:S01]  /*21c0*/  @!P3 FSETP.NAN.OR P5, PT, |R7|, |R7|.reuse, !P6 ;  /* 0x400000070700b20b */ /* 0x080fe200077a8600 */
[----:B------:R-:W-:Y:S01]  /*21d0*/  @P1 VIADD R6, R30, 0x1 ;  /* 0x000000011e061836 */ /* 0x000fe20000000000 */
[----:B------:R-:W-:Y:S02]  /*21e0*/  PLOP3.LUT P3, PT, PT, PT, PT, 0x8, 0x80 ;  /* 0x000000000080781c */ /* 0x000fe40003f6e170 */
[----:B------:R-:W-:-:S04]  /*21f0*/  FSEL R7, R35, R7, P5 ;  /* 0x0000000723077208 */ /* 0x000fc80002800000 */
[----:B------:R-:W-:-:S04]  /*2200*/  @!P4 FSETP.GEU.AND P6, PT, R32, R7, PT ;  /* 0x000000072000c20b */ /* 0x000fc80003fce000 */
[----:B------:R-:W-:Y:S01]  /*2210*/  @!P4 FSETP.NAN.OR P3, PT, |R7|, |R7|, !P6 ;  /* 0x400000070700c20b */ /* 0x000fe20007768600 */
[----:B------:R-:W-:-:S03]  /*2220*/  @P5 VIADD R6, R30, 0x2 ;  /* 0x000000021e065836 */ /* 0x000fc60000000000 */
[----:B------:R-:W-:-:S09]  /*2230*/  FSEL R7, R32, R7, P3 ;  /* 0x0000000720077208 */ /* 0x000fd20001800000 */
[C---:B------:R-:W-:Y:S02]  /*2240*/  @P3 VIADD R6, R30.reuse, 0x3 ;  /* 0x000000031e063836 */ /* 0x040fe40000000000 */
[----:B------:R-:W-:-:S07]  /*2250*/  VIADD R30, R30, 0x4 ;  /* 0x000000041e1e7836 */ /* 0x000fce0000000000 */
.L_x_23:
        /* <DEDUP_REMOVED lines=13> */
[----:B------:R-:W-:-:S04]  /*2330*/  @!P2 FSETP.GEU.AND P3, PT, R24, R7, PT ;  /* 0x000000071800a20b */ /* 0x000fc80003f6e000 */
[-C--:B------:R-:W-:Y:S02]  /*2340*/  @!P2 FSETP.NAN.OR P1, PT, |R7|, |R7|.reuse, !P3 ;  /* 0x400000070700a20b */ /* 0x080fe40005f28600 */
[----:B------:R-:W-:Y:S02]  /*2350*/  PLOP3.LUT P2, PT, PT, PT, PT, 0x8, 0x80 ;  /* 0x000000000080781c */ /* 0x000fe40003f4e170 */
[----:B------:R-:W-:Y:S02]  /*2360*/  FSEL R7, R24, R7, P1 ;  /* 0x0000000718077208 */ /* 0x000fe40000800000 */
[----:B------:R-:W-:Y:S02]  /*2370*/  SEL R6, R30, R6, P1 ;  /* 0x000000061e067207 */ /* 0x000fe40000800000 */
[----:B------:R-:W-:-:S04]  /*2380*/  @!P4 FSETP.GEU.AND P3, PT, R22, R7, PT ;  /* 0x000000071600c20b */ /* 0x000fc80003f6e000 */
[----:B------:R-:W-:-:S04]  /*2390*/  @!P4 FSETP.NAN.OR P2, PT, |R7|, |R7|, !P3 ;  /* 0x400000070700c20b */ /* 0x000fc80005f48600 */
[----:B------:R-:W-:-:S09]  /*23a0*/  FSEL R7, R22, R7, P2 ;  /* 0x0000000716077208 */ /* 0x000fd20001000000 */
[C---:B------:R-:W-:Y:S02]  /*23b0*/  @P2 VIADD R6, R30.reuse, 0x1 ;  /* 0x000000011e062836 */ /* 0x040fe40000000000 */
[----:B------:R-:W-:-:S07]  /*23c0*/  VIADD R30, R30, 0x2 ;  /* 0x000000021e1e7836 */ /* 0x000fce0000000000 */
.L_x_24:
[----:B------:R-:W-:Y:S05]  /*23d0*/  @P0 BRA `(.L_x_20) ;  /* 0x0000000000240947 */ /* 0x000fea0003800000 */
[----:B------:R-:W-:-:S04]  /*23e0*/  IMAD R21, R30, R15, R0 ;  /* 0x0000000f1e157224 */ /* 0x000fc800078e0200 */
[----:B------:R-:W-:-:S06]  /*23f0*/  IMAD.WIDE R20, R21, 0x4, R18 ;  /* 0x0000000415147825 */ /* 0x000fcc00078e0212 */
[----:B------:R-:W2:Y:S01]  /*2400*/  LDG.E.CONSTANT R20, desc[UR8][R20.64] ;  /* 0x0000000814147981 */ /* 0x000ea2000c1e9900 */
[----:B------:R-:W-:Y:S02]  /*2410*/  PLOP3.LUT P0, PT, PT, PT, PT, 0x8, 0x80 ;  /* 0x000000000080781c */ /* 0x000fe40003f0e170 */
[----:B--2---:R-:W-:-:S13]  /*2420*/  FSETP.NAN.AND P1, PT, |R20|, |R20|, PT ;  /* 0x400000141400720b */ /* 0x004fda0003f28200 */
[----:B------:R-:W-:-:S04]  /*2430*/  @!P1 FSETP.GEU.AND P2, PT, R20, R7, PT ;  /* 0x000000071400920b */ /* 0x000fc80003f4e000 */
[----:B------:R-:W-:-:S04]  /*2440*/  @!P1 FSETP.NAN.OR P0, PT, |R7|, |R7|, !P2 ;  /* 0x400000070700920b */ /* 0x000fc80005708600 */
[----:B------:R-:W-:Y:S02]  /*2450*/  SEL R6, R30, R6, P0 ;  /* 0x000000061e067207 */ /* 0x000fe40000000000 */
[----:B------:R-:W-:-:S07]  /*2460*/  FSEL R7, R20, R7, P0 ;  /* 0x0000000714077208 */ /* 0x000fce0000000000 */
.L_x_20:
[----:B------:R-:W-:Y:S05]  /*2470*/  BSYNC.RECONVERGENT B0 ;  /* 0x0000000000007941 */ /* 0x000fea0003800200 */
.L_x_19:
[----:B------:R-:W1:Y:S01]  /*2480*/  LDCU UR4, c[0x0][0x3a0] ;  /* 0x00007400ff0477ac */ /* 0x000e620008000800 */
[----:B------:R-:W-:Y:S01]  /*2490*/  BSSY.RECONVERGENT B0, `(.L_x_25) ;  /* 0x000003d000007945 */ /* 0x000fe20003800200 */
[----:B------:R-:W-:Y:S02]  /*24a0*/  IMAD.MOV.U32 R29, RZ, RZ, 0x7fffffff ;  /* 0x7fffffffff1d7424 */ /* 0x000fe400078e00ff */
[----:B------:R-:W-:Y:S02]  /*24b0*/  IMAD.MOV.U32 R25, RZ, RZ, 0x7fffffff ;  /* 0x7fffffffff197424 */ /* 0x000fe400078e00ff */
[----:B-1----:R-:W-:-:S04]  /*24c0*/  VIADD R30, R3, UR4 ;  /* 0x00000004031e7c36 */ /* 0x002fc80008000000 */
[----:B------:R-:W-:-:S05]  /*24d0*/  VIADD R32, R30, 0xffffffff ;  /* 0xffffffff1e207836 */ /* 0x000fca0000000000 */
[----:B------:R-:W-:-:S13]  /*24e0*/  ISETP.GE.AND P0, PT, R9, R32, PT ;  /* 0x000000200900720c */ /* 0x000fda0003f06270 */
[----:B------:R-:W-:Y:S05]  /*24f0*/  @!P0 BRA `(.L_x_26) ;  /* 0x0000000000bc8947 */ /* 0x000fea0003800000 */
[----:B------:R-:W-:Y:S02]  /*2500*/  FSETP.NAN.AND P0, PT, |R27|, |R27|, PT ;  /* 0x4000001b1b00720b */ /* 0x000fe40003f08200 */
[----:B------:R-:W-:Y:S02]  /*2510*/  SHF.R.S32.HI R24, RZ, 0x1f, R17 ;  /* 0x0000001fff187819 */ /* 0x000fe40000011411 */
[----:B------:R-:W-:-:S04]  /*2520*/  FSETP.NUM.AND P0, PT, |R14|, |R14|, !P0 ;  /* 0x4000000e0e00720b */ /* 0x000fc80004707200 */
[----:B------:R-:W-:-:S13]  /*2530*/  FSETP.NUM.AND P0, PT, |R7|, |R7|, P0 ;  /* 0x400000070700720b */ /* 0x000fda0000707200 */
[----:B------:R-:W1:Y:S02]  /*2540*/  @!P0 LDC.64 R20, c[0x0][0x3b8] ;  /* 0x0000ee00ff148b82 */ /* 0x000e640000000a00 */
[----:B-1----:R-:W-:-:S04]  /*2550*/  @!P0 LEA R22, P1, R17, R20, 0x2 ;  /* 0x0000001411168211 */ /* 0x002fc800078210ff */
[----:B------:R-:W-:-:S05]  /*2560*/  @!P0 LEA.HI.X R23, R17, R21, R24, 0x2, P1 ;  /* 0x0000001511178211 */ /* 0x000fca00008f1418 */
[----:B------:R2:W-:Y:S01]  /*2570*/  @!P0 STG.E desc[UR8][R22.64], R29 ;  /* 0x0000001d16008986 */ /* 0x0005e2000c101908 */
[----:B------:R-:W-:Y:S05]  /*2580*/  @!P0 BRA `(.L_x_27) ;  /* 0x0000000000b48947 */ /* 0x000fea0003800000 */
[C---:B------:R-:W-:Y:S01]  /*2590*/  ISETP.GE.AND P0, PT, R9.reuse, R30, PT ;  /* 0x0000001e0900720c */ /* 0x040fe20003f06270 */
[----:B------:R-:W1:Y:S01]  /*25a0*/  LDCU UR4, c[0x0][0x3a4] ;  /* 0x00007480ff0477ac */ /* 0x000e620008000800 */
[C---:B------:R-:W-:Y:S01]  /*25b0*/  ISETP.NE.AND P1, PT, R9.reuse, R32, PT ;  /* 0x000000200900720c */ /* 0x040fe20003f25270 */
[----:B------:R-:W3:Y:S10]  /*25c0*/  LDCU.64 UR10, c[0x0][0x3b8] ;  /* 0x00007700ff0a77ac */ /* 0x000ef40008000a00 */
[----:B------:R-:W-:-:S04]  /*25d0*/  @P0 IMAD R21, R9, R15, -R15 ;  /* 0x0000000f09150224 */ /* 0x000fc800078e0a0f */
[----:B------:R-:W-:-:S04]  /*25e0*/  @P0 IMAD.IADD R21, R21, 0x1, R0 ;  /* 0x0000000115150824 */ /* 0x000fc800078e0200 */
[----:B------:R-:W-:-:S06]  /*25f0*/  @P0 IMAD.WIDE R18, R21, 0x4, R18 ;  /* 0x0000000415120825 */ /* 0x000fcc00078e0212 */
[----:B------:R4:W5:Y:S01]  /*2600*/  @P0 LDG.E.CONSTANT R19, desc[UR8][R18.64] ;  /* 0x0000000812130981 */ /* 0x000962000c1e9900 */
[C---:B-1----:R-:W-:Y:S01]  /*2610*/  FFMA R21, R14.reuse, -UR4, R27 ;  /* 0x800000040e157c23 */ /* 0x042fe2000800001b */
[----:B------:R-:W-:Y:S01]  /*2620*/  @P1 FSETP.NAN.AND P2, PT, |R11|, |R11|, PT ;  /* 0x4000000b0b00120b */ /* 0x000fe20003f48200 */
[----:B------:R-:W-:Y:S01]  /*2630*/  FFMA R30, R14, UR4, R7 ;  /* 0x000000040e1e7c23 */ /* 0x000fe20008000007 */
[----:B---3--:R-:W-:Y:S02]  /*2640*/  IMAD.U32 R20, RZ, RZ, UR10 ;  /* 0x0000000aff147e24 */ /* 0x008fe4000f8e00ff */
[----:B--2---:R-:W-:Y:S02]  /*2650*/  IMAD.MOV.U32 R22, RZ, RZ, R21 ;  /* 0x000000ffff167224 */ /* 0x004fe400078e0015 */
[----:B------:R-:W-:-:S03]  /*2660*/  IMAD.MOV.U32 R23, RZ, RZ, R30 ;  /* 0x000000ffff177224 */ /* 0x000fc600078e001e */
[----:B------:R-:W-:Y:S02]  /*2670*/  @P1 FSEL R21, R11, R22, !P2 ;  /* 0x000000160b151208 */ /* 0x000fe40005000000 */
[----:B------:R-:W-:-:S04]  /*2680*/  @P1 FSETP.NAN.AND P2, PT, |R10|, |R10|, PT ;  /* 0x4000000a0a00120b */ /* 0x000fc80003f48200 */
[----:B------:R-:W-:Y:S02]  /*2690*/  @P1 FSEL R30, R10, R23, !P2 ;  /* 0x000000170a1e1208 */ /* 0x000fe40005000000 */
[CC--:B------:R-:W-:Y:S02]  /*26a0*/  FSETP.GEU.AND P1, PT, R26.reuse, R21.reuse, PT ;  /* 0x000000151a00720b */ /* 0x0c0fe40003f2e000 */
[----:B------:R-:W-:Y:S02]  /*26b0*/  FSETP.GT.AND P2, PT, R26, R30, PT ;  /* 0x0000001e1a00720b */ /* 0x000fe40003f44000 */
[----:B------:R-:W-:Y:S02]  /*26c0*/  SEL R8, R8, 0xffffffff, P1 ;  /* 0xffffffff08087807 */ /* 0x000fe40000800000 */
[----:B------:R-:W-:Y:S02]  /*26d0*/  @P0 FSETP.GT.AND P1, PT, R22, R21, PT ;  /* 0x000000151600020b */ /* 0x000fe40003f24000 */
[----:B------:R-:W-:-:S02]  /*26e0*/  SEL R8, R8, 0x1, !P2 ;  /* 0x0000000108087807 */ /* 0x000fc40005000000 */
[----:B----4-:R-:W-:Y:S02]  /*26f0*/  LEA R18, P2, R17, R20, 0x2 ;  /* 0x0000001411127211 */ /* 0x010fe400078410ff */
[----:B-----5:R-:W-:-:S13]  /*2700*/  FSETP.GT.AND P3, PT, R19, R21, P0 ;  /* 0x000000151300720b */ /* 0x020fda0000764000 */
[----:B------:R-:W-:Y:S01]  /*2710*/  @P3 FSEL R22, R22, R21, P1 ;  /* 0x0000001516163208 */ /* 0x000fe20000800000 */
[----:B------:R-:W-:Y:S01]  /*2720*/  IMAD.U32 R21, RZ, RZ, UR11 ;  /* 0x0000000bff157e24 */ /* 0x000fe2000f8e00ff */
[----:B------:R-:W-:Y:S02]  /*2730*/  ISETP.NE.AND P1, PT, R8, 0x1, PT ;  /* 0x000000010800780c */ /* 0x000fe40003f25270 */
[-C--:B------:R-:W-:Y:S01]  /*2740*/  FSETP.GEU.OR P3, PT, R19, R30.reuse, !P0 ;  /* 0x0000001e1300720b */ /* 0x080fe2000476e400 */
[----:B------:R-:W-:Y:S01]  /*2750*/  IMAD.MOV.U32 R11, RZ, RZ, R22 ;  /* 0x000000ffff0b7224 */ /* 0x000fe200078e0016 */
[----:B------:R-:W-:Y:S02]  /*2760*/  LEA.HI.X R19, R17, R21, R24, 0x2, P2 ;  /* 0x0000001511137211 */ /* 0x000fe400010f1418 */
[----:B------:R-:W-:Y:S02]  /*2770*/  FSEL R29, R22, +QNAN , !P1 ;  /* 0x7fffffff161d7808 */ /* 0x000fe40004800000 */
[----:B------:R-:W-:-:S03]  /*2780*/  @P0 FSETP.GEU.AND P1, PT, R23, R30, PT ;  /* 0x0000001e1700020b */ /* 0x000fc60003f2e000 */
[----:B------:R3:W-:Y:S04]  /*2790*/  STG.E desc[UR8][R18.64], R29 ;  /* 0x0000001d12007986 */ /* 0x0007e8000c101908 */
[----:B------:R-:W-:Y:S02]  /*27a0*/  @!P3 FSEL R23, R23, R30, !P1 ;  /* 0x0000001e1717b208 */ /* 0x000fe40004800000 */
[----:B------:R-:W-:-:S03]  /*27b0*/  ISETP.NE.AND P1, PT, R8, -0x1, PT ;  /* 0xffffffff0800780c */ /* 0x000fc60003f25270 */
[----:B------:R-:W-:Y:S01]  /*27c0*/  IMAD.MOV.U32 R10, RZ, RZ, R23 ;  /* 0x000000ffff0a7224 */ /* 0x000fe200078e0017 */
[----:B------:R-:W-:Y:S01]  /*27d0*/  FSEL R25, R23, +QNAN , !P1 ;  /* 0x7fffffff17197808 */ /* 0x000fe20004800000 */
[----:B------:R-:W-:Y:S08]  /*27e0*/  BRA `(.L_x_27) ;  /* 0x00000000001c7947 */ /* 0x000ff00003800000 */
.L_x_26:
[----:B------:R-:W1:Y:S01]  /*27f0*/  LDCU.64 UR4, c[0x0][0x3b8] ;  /* 0x00007700ff0477ac */ /* 0x000e620008000a00 */
[----:B------:R-:W-:Y:S01]  /*2800*/  SHF.R.S32.HI R22, RZ, 0x1f, R17 ;  /* 0x0000001fff167819 */ /* 0x000fe20000011411 */
[----:B-1----:R-:W-:Y:S02]  /*2810*/  IMAD.U32 R20, RZ, RZ, UR4 ;  /* 0x00000004ff147e24 */ /* 0x002fe4000f8e00ff */
[----:B------:R-:W-:-:S03]  /*2820*/  IMAD.U32 R21, RZ, RZ, UR5 ;  /* 0x00000005ff157e24 */ /* 0x000fc6000f8e00ff */
[----:B------:R-:W-:-:S04]  /*2830*/  LEA R18, P0, R17, R20, 0x2 ;  /* 0x0000001411127211 */ /* 0x000fc800078010ff */
[----:B------:R-:W-:-:S05]  /*2840*/  LEA.HI.X R19, R17, R21, R22, 0x2, P0 ;  /* 0x0000001511137211 */ /* 0x000fca00000f1416 */
[----:B------:R1:W-:Y:S04]  /*2850*/  STG.E desc[UR8][R18.64], R29 ;  /* 0x0000001d12007986 */ /* 0x0003e8000c101908 */
.L_x_27:
[----:B------:R-:W-:Y:S05]  /*2860*/  BSYNC.RECONVERGENT B0 ;  /* 0x0000000000007941 */ /* 0x000fea0003800200 */
.L_x_25:
[----:B------:R-:W4:Y:S01]  /*2870*/  LDCU.64 UR4, c[0x0][0x398] ;  /* 0x00007300ff0477ac */ /* 0x000f220008000a00 */
[----:B-1-3--:R-:W-:Y:S01]  /*2880*/  SHF.R.S32.HI R18, RZ, 0x1f, R17 ;  /* 0x0000001fff127819 */ /* 0x00afe20000011411 */
[----:B--2---:R-:W-:Y:S01]  /*2890*/  VIADD R29, R9, 0x2 ;  /* 0x00000002091d7836 */ /* 0x004fe20000000000 */
[----:B----4-:R-:W-:-:S06]  /*28a0*/  UIMAD.WIDE UR4, UR5, UR4, URZ ;  /* 0x00000004050472a5 */ /* 0x010fcc000f8e02ff */
[----:B------:R-:W-:-:S04]  /*28b0*/  IADD3 R17, P0, PT, R17, UR4, RZ ;  /* 0x0000000411117c10 */ /* 0x000fc8000ff1e0ff */
[----:B------:R-:W-:Y:S01]  /*28c0*/  IADD3.X R18, PT, PT, R18, UR5, RZ, P0, !PT ;  /* 0x0000000512127c10 */ /* 0x000fe200087fe4ff */
[----:B------:R-:W1:Y:S01]  /*28d0*/  LDCU UR4, c[0x0][0x39c] ;  /* 0x00007380ff0477ac */ /* 0x000e620008000800 */
[----:B------:R-:W-:-:S04]  /*28e0*/  LEA R20, P0, R17, R20, 0x2 ;  /* 0x0000001411147211 */ /* 0x000fc800078010ff */
[----:B------:R-:W-:Y:S01]  /*28f0*/  LEA.HI.X R21, R17, R21, R18, 0x2, P0 ;  /* 0x0000001511157211 */ /* 0x000fe200000f1412 */
[----:B------:R-:W-:-:S04]  /*2900*/  VIADD R17, R9, 0x1 ;  /* 0x0000000109117836 */ /* 0x000fc80000000000 */
[----:B------:R2:W-:Y:S01]  /*2910*/  STG.E desc[UR8][R20.64], R25 ;  /* 0x0000001914007986 */ /* 0x0005e2000c101908 */
[----:B------:R-:W-:Y:S01]  /*2920*/  IMAD.MOV.U32 R9, RZ, RZ, R17 ;  /* 0x000000ffff097224 */ /* 0x000fe200078e0011 */
[----:B-1----:R-:W-:-:S13]  /*2930*/  ISETP.NE.AND P0, PT, R17, UR4, PT ;  /* 0x0000000411007c0c */ /* 0x002fda000bf05270 */
[----:B--2---:R-:W-:Y:S05]  /*2940*/  @P0 BRA `(.L_x_28) ;  /* 0xffffffe000740947 */ /* 0x004fea000383ffff */
[----:B------:R-:W-:-:S05]  /*2950*/  VIADD R0, R0, UR6 ;  /* 0x0000000600007c36 */ /* 0x000fca0008000000 */
[----:B------:R-:W-:-:S13]  /*2960*/  ISETP.GE.AND P0, PT, R0, R15, PT ;  /* 0x0000000f0000720c */ /* 0x000fda0003f06270 */
[----:B------:R-:W-:Y:S05]  /*2970*/  @!P0 BRA `(.L_x_29) ;  /* 0xffffffe000248947 */ /* 0x000fea000383ffff */
[----:B------:R-:W-:Y:S05]  /*2980*/  EXIT ;  /* 0x000000000000794d */ /* 0x000fea0003800000 */
.L_x_9:
        /* <DEDUP_REMOVED lines=17> */
.L_x_48:
[----:B0-----:R-:W0:Y:S01]  /*2aa0*/  LDCU UR4, c[0x0][0x398] ;  /* 0x00007300ff0477ac */ /* 0x001e220008000800 */
[----:B------:R-:W1:Y:S08]  /*2ab0*/  LDC.64 R24, c[0x0][0x388] ;  /* 0x0000e200ff187b82 */ /* 0x000e700000000a00 */
[----:B------:R-:W2:Y:S08]  /*2ac0*/  LDC.64 R18, c[0x0][0x380] ;  /* 0x0000e000ff127b82 */ /* 0x000eb00000000a00 */
[----:B------:R-:W3:Y:S01]  /*2ad0*/  LDC.64 R22, c[0x0][0x390] ;  /* 0x0000e400ff167b82 */ /* 0x000ee20000000a00 */
[----:B0-----:R-:W-:-:S04]  /*2ae0*/  IMAD.U32 R15, RZ, RZ, UR4 ;  /* 0x00000004ff0f7e24 */ /* 0x001fc8000f8e00ff */
[----:B------:R-:W-:-:S04]  /*2af0*/  IMAD R17, R9, R15, R0 ;  /* 0x0000000f09117224 */ /* 0x000fc800078e0200 */
[----:B-1----:R-:W-:-:S06]  /*2b00*/  IMAD.WIDE R24, R17, 0x4, R24 ;  /* 0x0000000411187825 */ /* 0x002fcc00078e0218 */
[----:B-----5:R0:W5:Y:S01]  /*2b10*/  LDG.E.CONSTANT R24, desc[UR8][R24.64] ;  /* 0x0000000818187981 */ /* 0x020162000c1e9900 */
[----:B--2---:R-:W-:-:S06]  /*2b20*/  IMAD.WIDE R20, R17, 0x4, R18 ;  /* 0x0000000411147825 */ /* 0x004fcc00078e0212 */
[----:B------:R0:W5:Y:S01]  /*2b30*/  LDG.E.CONSTANT R20, desc[UR8][R20.64] ;  /* 0x0000000814147981 */ /* 0x000162000c1e9900 */
[----:B---3--:R-:W-:-:S05]  /*2b40*/  IMAD.WIDE R22, R17, 0x4, R22 ;  /* 0x0000000411167825 */ /* 0x008fca00078e0216 */
[----:B------:R0:W5:Y:S01]  /*2b50*/  LDG.E.CONSTANT R26, desc[UR8][R22.64] ;  /* 0x00000008161a7981 */ /* 0x000162000c1e9900 */
[----:B------:R-:W-:Y:S01]  /*2b60*/  ISETP.GE.AND P0, PT, R9, R3, PT ;  /* 0x000000030900720c */ /* 0x000fe20003f06270 */
[----:B------:R-:W-:-:S12]  /*2b70*/  BSSY.RECONVERGENT B0, `(.L_x_30) ;  /* 0x0000023000007945 */ /* 0x000fd80003800200 */
[----:B0-----:R-:W-:Y:S05]  /*2b80*/  @!P0 BRA `(.L_x_31) ;  /* 0x0000000000848947 */ /* 0x001fea0003800000 */
[----:B------:R-:W0:Y:S01]  /*2b90*/  LDC R23, c[0x0][0x3a0] ;  /* 0x0000e800ff177b82 */ /* 0x000e220000000800 */
[----:B------:R-:W-:Y:S01]  /*2ba0*/  LOP3.LUT P0, RZ, R5, 0xff, RZ, 0xc0, !PT ;  /* 0x000000ff05ff7812 */ /* 0x000fe2000780c0ff */
[----:B-----5:R-:W-:-:S04]  /*2bb0*/  FADD R5, R20, -R24 ;  /* 0x8000001814057221 */ /* 0x020fc80000000000 */
[----:B------:R-:W-:-:S08]  /*2bc0*/  FADD R21, |R5|, -RZ ;  /* 0x800000ff05157221 */ /* 0x000fd00000000200 */
[C---:B------:R-:W-:Y:S01]  /*2bd0*/  @P0 FADD R22, -R4.reuse, R20 ;  /* 0x0000001404160221 */ /* 0x040fe20000000100 */
[----:B------:R-:W-:-:S05]  /*2be0*/  @P0 FADD R4, -R4, R24 ;  /* 0x0000001804040221 */ /* 0x000fca0000000100 */
[----:B------:R-:W-:Y:S02]  /*2bf0*/  @P0 FMNMX3 R21, |R22|, |R4|, R21, !PT ;  /* 0x4000000416150276 */ /* 0x000fe40007800215 */
[----:B0-----:R-:W-:-:S13]  /*2c00*/  ISETP.GE.AND P1, PT, R12, R23, PT ;  /* 0x000000170c00720c */ /* 0x001fda0003f26270 */
[----:B------:R-:W-:Y:S05]  /*2c10*/  @!P1 BRA `(.L_x_32) ;  /* 0x0000000000249947 */ /* 0x000fea0003800000 */
[----:B------:R-:W-:Y:S01]  /*2c20*/  FSETP.NAN.AND P0, PT, |R14|, |R14|, PT ;  /* 0x4000000e0e00720b */ /* 0x000fe20003f08200 */
[----:B------:R-:W-:Y:S02]  /*2c30*/  IMAD.MOV.U32 R5, RZ, RZ, 0x1 ;  /* 0x00000001ff057424 */ /* 0x000fe400078e00ff */
[----:B------:R-:W-:Y:S01]  /*2c40*/  IMAD.MOV.U32 R4, RZ, RZ, R26 ;  /* 0x000000ffff047224 */ /* 0x000fe200078e001a */
[----:B------:R-:W-:-:S13]  /*2c50*/  FSETP.NAN.OR P0, PT, |R21|, |R21|, P0 ;  /* 0x400000151500720b */ /* 0x000fda0000708600 */
[----:B------:R-:W-:Y:S05]  /*2c60*/  @P0 BRA `(.L_x_31) ;  /* 0x00000000004c0947 */ /* 0x000fea0003800000 */
[----:B------:R-:W-:Y:S01]  /*2c70*/  FADD R21, -R14, R21 ;  /* 0x000000150e157221 */ /* 0x000fe20000000100 */
[----:B------:R-:W-:-:S03]  /*2c80*/  IMAD.MOV.U32 R4, RZ, RZ, R26 ;  /* 0x000000ffff047224 */ /* 0x000fc600078e001a */
[----:B------:R-:W-:Y:S01]  /*2c90*/  FFMA R14, R21, R2, R14 ;  /* 0x00000002150e7223 */ /* 0x000fe2000000000e */
[----:B------:R-:W-:Y:S06]  /*2ca0*/  BRA `(.L_x_31) ;  /* 0x00000000003c7947 */ /* 0x000fec0003800000 */
.L_x_32:
[----:B------:R-:W-:Y:S01]  /*2cb0*/  VIADD R12, R12, 0x1 ;  /* 0x000000010c0c7836 */ /* 0x000fe20000000000 */
[----:B------:R-:W-:Y:S01]  /*2cc0*/  FSETP.NAN.AND P0, PT, |R21|, |R21|, PT ;  /* 0x400000151500720b */ /* 0x000fe20003f08200 */
[----:B------:R-:W-:Y:S01]  /*2cd0*/  FADD R4, -R16, R21 ;  /* 0x0000001510047221 */ /* 0x000fe20000000100 */
[----:B------:R-:W-:Y:S02]  /*2ce0*/  IMAD.MOV.U32 R21, RZ, RZ, 0x1 ;  /* 0x00000001ff157424 */ /* 0x000fe400078e00ff */
[----:B------:R-:W-:Y:S01]  /*2cf0*/  ISETP.NE.AND P1, PT, R12, R23, PT ;  /* 0x000000170c00720c */ /* 0x000fe20003f25270 */
[----:B------:R-:W-:-:S04]  /*2d00*/  FADD R22, R13, R4 ;  /* 0x000000040d167221 */ /* 0x000fc80000000000 */
[----:B------:R-:W-:Y:S01]  /*2d10*/  FADD R5, -R13, R22 ;  /* 0x000000160d057221 */ /* 0x000fe20000000100 */
[----:B------:R-:W-:-:S03]  /*2d20*/  FSEL R13, R22, R13, !P0 ;  /* 0x0000000d160d7208 */ /* 0x000fc60004000000 */
[----:B------:R-:W-:Y:S01]  /*2d30*/  @!P0 FADD R16, -R4, R5 ;  /* 0x0000000504108221 */ /* 0x000fe20000000100 */
[----:B------:R-:W-:-:S03]  /*2d40*/  IMAD.MOV.U32 R4, RZ, RZ, R26 ;  /* 0x000000ffff047224 */ /* 0x000fc600078e001a */
[----:B------:R-:W0:Y:S01]  /*2d50*/  @!P1 LDC R12, c[0x0][0x3a0] ;  /* 0x0000e800ff0c9b82 */ /* 0x000e220000000800 */
[----:B------:R-:W-:Y:S01]  /*2d60*/  @!P1 FADD R5, R13, R16 ;  /* 0x000000100d059221 */ /* 0x000fe20000000000 */
[----:B------:R-:W-:-:S03]  /*2d70*/  @!P1 IMAD.MOV.U32 R4, RZ, RZ, R26 ;  /* 0x000000ffff049224 */ /* 0x000fc600078e001a */
[----:B------:R-:W-:Y:S01]  /*2d80*/  @!P1 FMUL R14, R5, R2 ;  /* 0x00000002050e9220 */ /* 0x000fe20000400000 */
[----:B------:R-:W-:-:S07]  /*2d90*/  PRMT R5, R21, 0x7610, R5 ;  /* 0x0000761015057816 */ /* 0x000fce0000000005 */
.L_x_31:
[----:B------:R-:W-:Y:S05]  /*2da0*/  BSYNC.RECONVERGENT B0 ;  /* 0x0000000000007941 */ /* 0x000fea0003800200 */
.L_x_30:
[----:B------:R-:W1:Y:S01]  /*2db0*/  LDC R30, c[0x0][0x3a0] ;  /* 0x0000e800ff1e7b82 */ /* 0x000e620000000800 */
[----:B-----5:R-:W-:Y:S01]  /*2dc0*/  FSETP.NAN.AND P2, PT, |R20|, |R20|, PT ;  /* 0x400000141400720b */ /* 0x020fe20003f48200 */
[----:B------:R-:W-:Y:S01]  /*2dd0*/  BSSY.RECONVERGENT B0, `(.L_x_33) ;  /* 0x00000b7000007945 */ /* 0x000fe20003800200 */
[----:B------:R-:W-:Y:S02]  /*2de0*/  FSETP.NAN.AND P3, PT, |R24|, |R24|, PT ;  /* 0x400000181800720b */ /* 0x000fe40003f68200 */
[----:B------:R-:W-:-:S09]  /*2df0*/  PLOP3.LUT P0, PT, PT, PT, PT, 0x8, 0x80 ;  /* 0x000000000080781c */ /* 0x000fd20003f0e170 */
[----:B------:R-:W-:-:S04]  /*2e00*/  @!P2 FSETP.GE.AND P1, PT, R20, R27, PT ;  /* 0x0000001b1400a20b */ /* 0x000fc80003f26000 */
[----:B------:R-:W-:Y:S02]  /*2e10*/  @!P2 FSETP.NAN.OR P0, PT, |R27|, |R27|, P1 ;  /* 0x4000001b1b00a20b */ /* 0x000fe40000f08600 */
[----:B------:R-:W-:Y:S02]  /*2e20*/  @!P3 FSETP.GTU.AND P2, PT, R24, R7, PT ;  /* 0x000000071800b20b */ /* 0x000fe40003f4c000 */
[C---:B------:R-:W-:Y:S02]  /*2e30*/  SEL R28, R9.reuse, R28, P0 ;  /* 0x0000001c091c7207 */ /* 0x040fe40000000000 */
[C---:B-1----:R-:W-:Y:S02]  /*2e40*/  ISETP.GE.AND P4, PT, R9.reuse, R30, PT ;  /* 0x0000001e0900720c */ /* 0x042fe40003f86270 */
[----:B------:R-:W-:Y:S02]  /*2e50*/  IADD3 R30, PT, PT, R9, 0x1, -R30 ;  /* 0x00000001091e7810 */ /* 0x000fe40007ffe81e */
[----:B------:R-:W-:-:S02]  /*2e60*/  PLOP3.LUT P1, PT, PT, PT, PT, 0x8, 0x80 ;  /* 0x000000000080781c */ /* 0x000fc40003f2e170 */
[----:B------:R-:W-:Y:S02]  /*2e70*/  SEL R30, R30, RZ, P4 ;  /* 0x000000ff1e1e7207 */ /* 0x000fe40002000000 */
[----:B------:R-:W-:Y:S02]  /*2e80*/  @!P3 FSETP.NAN.OR P1, PT, |R7|, |R7|, !P2 ;  /* 0x400000070700b20b */ /* 0x000fe40005728600 */
[----:B------:R-:W-:Y:S02]  /*2e90*/  ISETP.GE.AND P2, PT, R28, R30, PT ;  /* 0x0000001e1c00720c */ /* 0x000fe40003f46270 */
[----:B------:R-:W-:Y:S02]  /*2ea0*/  FSEL R27, R20, R27, P0 ;  /* 0x0000001b141b7208 */ /* 0x000fe40000000000 */
[----:B------:R-:W-:Y:S02]  /*2eb0*/  FSEL R7, R24, R7, P1 ;  /* 0x0000000718077208 */ /* 0x000fe40000800000 */
[----:B------:R-:W-:-:S07]  /*2ec0*/  SEL R6, R9, R6, P1 ;  /* 0x0000000609067207 */ /* 0x000fce0000800000 */
        /* <DEDUP_REMOVED lines=19> */
.L_x_36:
        /* <DEDUP_REMOVED lines=76> */
.L_x_35:
        /* <DEDUP_REMOVED lines=39> */
.L_x_37:
        /* <DEDUP_REMOVED lines=23> */
.L_x_38:
        /* <DEDUP_REMOVED lines=10> */
.L_x_34:
[----:B------:R-:W-:Y:S05]  /*3940*/  BSYNC.RECONVERGENT B0 ;  /* 0x0000000000007941 */ /* 0x000fea0003800200 */
.L_x_33:
        /* <DEDUP_REMOVED lines=19> */
[----:B------:R-:W-:-:S05]  /*3a80*/  UMOV UR4, URZ ;  /* 0x000000ff00047c82 */ /* 0x000fca0008000000 */
.L_x_42:
[----:B------:R-:W2:Y:S01]  /*3a90*/  LDC.64 R18, c[0x0][0x388] ;  /* 0x0000e200ff127b82 */ /* 0x000ea20000000a00 */
[----:B-1----:R-:W-:-:S04]  /*3aa0*/  IMAD.U32 R15, RZ, RZ, UR5 ;  /* 0x00000005ff0f7e24 */ /* 0x002fc8000f8e00ff */
[----:B------:R-:W-:-:S04]  /*3ab0*/  IMAD R33, R30, R15, R0 ;  /* 0x0000000f1e217224 */ /* 0x000fc800078e0200 */
[----:B--2---:R-:W-:-:S05]  /*3ac0*/  IMAD.WIDE R32, R33, 0x4, R18 ;  /* 0x0000000421207825 */ /* 0x004fca00078e0212 */
[----:B------:R-:W2:Y:S01]  /*3ad0*/  LDG.E.CONSTANT R36, desc[UR8][R32.64] ;  /* 0x0000000820247981 */ /* 0x000ea2000c1e9900 */
[----:B------:R-:W-:-:S05]  /*3ae0*/  IMAD.WIDE R24, R15, 0x4, R32 ;  /* 0x000000040f187825 */ /* 0x000fca00078e0220 */
        /* <DEDUP_REMOVED lines=9> */
[----:B-1----:R-:W-:-:S05]  /*3b80*/  IMAD.WIDE R20, R15, 0x4, R18 ;  /* 0x000000040f147825 */ /* 0x002fca00078e0212 */
[----:B------:R1:W5:Y:S01]  /*3b90*/  LDG.E.CONSTANT R33, desc[UR8][R20.64] ;  /* 0x0000000814217981 */ /* 0x000362000c1e9900 */
[----:B0-----:R-:W-:-:S04]  /*3ba0*/  IMAD.WIDE R18, R15, 0x4, R20 ;  /* 0x000000040f127825 */ /* 0x001fc800078e0214 */
[----:B-1----:R-:W-:-:S06]  /*3bb0*/  IMAD.WIDE R20, R15, 0x4, R18 ;  /* 0x000000040f147825 */ /* 0x002fcc00078e0212 */
[----:B------:R-:W5:Y:S01]  /*3bc0*/  LDG.E.CONSTANT R20, desc[UR8][R20.64] ;  /* 0x0000000814147981 */ /* 0x000f62000c1e9900 */
[----:B--2---:R-:W-:Y:S02]  /*3bd0*/  FSETP.NAN.AND P1, PT, |R36|, |R36|, PT ;  /* 0x400000242400720b */ /* 0x004fe40003f28200 */
[----:B---3--:R-:W-:-:S11]  /*3be0*/  FSETP.NAN.AND P0, PT, |R37|, |R37|, PT ;  /* 0x400000252500720b */ /* 0x008fd60003f08200 */
[----:B------:R-:W-:-:S04]  /*3bf0*/  @!P1 FSETP.GEU.AND P2, PT, R36, R7, PT ;  /* 0x000000072400920b */ /* 0x000fc80003f4e000 */
[-C--:B------:R-:W-:Y:S02]  /*3c00*/  @!P1 FSETP.NAN.OR P5, PT, |R7|, |R7|.reuse, !P2 ;  /* 0x400000070700920b */ /* 0x080fe400057a8600 */
[----:B----4-:R-:W-:Y:S02]  /*3c10*/  FSETP.NAN.AND P1, PT, |R24|, |R24|, PT ;  /* 0x400000181800720b */ /* 0x010fe40003f28200 */
[----:B------:R-:W-:Y:S02]  /*3c20*/  FSEL R36, R36, R7, P5 ;  /* 0x0000000724247208 */ /* 0x000fe40002800000 */
[----:B------:R-:W-:Y:S02]  /*3c30*/  P2R R7, PR, RZ, 0x20 ;  /* 0x00000020ff077803 */ /* 0x000fe40000000000 */
[----:B------:R-:W-:-:S04]  /*3c40*/  @!P0 FSETP.GEU.AND P2, PT, R37, R36, PT ;  /* 0x000000242500820b */ /* 0x000fc80003f4e000 */
[-C--:B------:R-:W-:Y:S02]  /*3c50*/  @!P0 FSETP.NAN.OR P4, PT, |R36|, |R36|.reuse, !P2 ;  /* 0x400000242400820b */ /* 0x080fe40005788600 */
[----:B-----5:R-:W-:Y:S02]  /*3c60*/  FSETP.NAN.AND P2, PT, |R23|, |R23|, PT ;  /* 0x400000171700720b */ /* 0x020fe40003f48200 */
[----:B------:R-:W-:Y:S02]  /*3c70*/  FSEL R37, R37, R36, P4 ;  /* 0x0000002425257208 */ /* 0x000fe40002000000 */
[----:B------:R-:W-:Y:S02]  /*3c80*/  PLOP3.LUT P0, PT, PT, PT, PT, 0x8, 0x80 ;  /* 0x000000000080781c */ /* 0x000fe40003f0e170 */
[----:B------:R-:W-:Y:S02]  /*3c90*/  @!P1 FSETP.GEU.AND P3, PT, R24, R37, PT ;  /* 0x000000251800920b */ /* 0x000fe40003f6e000 */
[----:B------:R-:W-:-:S02]  /*3ca0*/  P2R R25, PR, RZ, 0x10 ;  /* 0x00000010ff197803 */ /* 0x000fc40000000000 */
[-C--:B------:R-:W-:Y:S02]  /*3cb0*/  @!P1 FSETP.NAN.OR P0, PT, |R37|, |R37|.reuse, !P3 ;  /* 0x400000252500920b */ /* 0x080fe40005f08600 */
[----:B------:R-:W-:Y:S02]  /*3cc0*/  PLOP3.LUT P3, PT, PT, PT, PT, 0x8, 0x80 ;  /* 0x000000000080781c */ /* 0x000fe40003f6e170 */
[----:B------:R-:W-:-:S04]  /*3cd0*/  FSEL R24, R24, R37, P0 ;  /* 0x0000002518187208 */ /* 0x000fc80000000000 */
        /* <DEDUP_REMOVED lines=8> */
[----:B------:R-:W2:Y:S01]  /*3d60*/  LDG.E.CONSTANT R23, desc[UR8][R18.64] ;  /* 0x0000000812177981 */ /* 0x000ea2000c1e9900 */
[----:B------:R-:W-:Y:S02]  /*3d70*/  FSETP.NAN.AND P6, PT, |R33|, |R33|, PT ;  /* 0x400000212100720b */ /* 0x000fe40003fc8200 */
[----:B------:R-:W-:-:S11]  /*3d80*/  PLOP3.LUT P1, PT, PT, PT, PT, 0x8, 0x80 ;  /* 0x000000000080781c */ /* 0x000fd60003f2e170 */
[----:B------:R-:W-:-:S04]  /*3d90*/  @!P6 FSETP.GEU.AND P5, PT, R33, R22, PT ;  /* 0x000000162100e20b */ /* 0x000fc80003fae000 */
[----:B------:R-:W-:-:S04]  /*3da0*/  @!P6 FSETP.NAN.OR P1, PT, |R22|, |R22|, !P5 ;  /* 0x400000161600e20b */ /* 0x000fc80006f28600 */
[----:B------:R-:W-:Y:S02]  /*3db0*/  FSEL R22, R33, R22, P1 ;  /* 0x0000001621167208 */ /* 0x000fe40000800000 */
[----:B------:R-:W-:Y:S01]  /*3dc0*/  PLOP3.LUT P6, PT, PT, PT, PT, 0x8, 0x80 ;  /* 0x000000000080781c */ /* 0x000fe20003fce170 */
[----:B------:R-:W-:Y:S01]  /*3dd0*/  UIADD3 UR4, UPT, UPT, UR4, 0x8, URZ ;  /* 0x0000000804047890 */ /* 0x000fe2000fffe0ff */
[----:B--2---:R-:W-:-:S13]  /*3de0*/  FSETP.NAN.AND P4, PT, |R23|, |R23|, PT ;  /* 0x400000171700720b */ /* 0x004fda0003f88200 */
[----:B------:R-:W-:-:S04]  /*3df0*/  @!P4 FSETP.GEU.AND P5, PT, R23, R22, PT ;  /* 0x000000161700c20b */ /* 0x000fc80003fae000 */
[----:B------:R-:W-:Y:S02]  /*3e00*/  @!P4 FSETP.NAN.OR P6, PT, |R22|, |R22|, !P5 ;  /* 0x400000161600c20b */ /* 0x000fe40006fc8600 */
[----:B------:R-:W-:Y:S02]  /*3e10*/  ISETP.NE.AND P4, PT, R25, RZ, PT ;  /* 0x000000ff1900720c */ /* 0x000fe40003f85270 */
[----:B------:R-:W-:-:S04]  /*3e20*/  ISETP.NE.AND P5, PT, R7, RZ, PT ;  /* 0x000000ff0700720c */ /* 0x000fc80003fa5270 */
[----:B------:R-:W-:-:S07]  /*3e30*/  SEL R6, R30, R6, P5 ;  /* 0x000000061e067207 */ /* 0x000fce0002800000 */
[----:B------:R-:W-:Y:S01]  /*3e40*/  @P4 VIADD R6, R30, 0x1 ;  /* 0x000000011e064836 */ /* 0x000fe20000000000 */
[----:B------:R-:W-:Y:S02]  /*3e50*/  FSETP.NAN.AND P4, PT, |R20|, |R20|, PT ;  /* 0x400000141400720b */ /* 0x000fe40003f88200 */
        /* <DEDUP_REMOVED lines=14> */
.L_x_41:
[----:B------:R-:W-:-:S13]  /*3f40*/  ISETP.NE.AND P0, PT, R35, RZ, PT ;  /* 0x000000ff2300720c */ /* 0x000fda0003f05270 */
[----:B------:R-:W-:Y:S05]  /*3f50*/  @!P0 BRA `(.L_x_40) ;  /* 0x0000000400248947 */ /* 0x000fea0003800000 */
[----:B------:R-:W-:Y:S02]  /*3f60*/  ISETP.GE.U32.AND P1, PT, R34, 0x4, PT ;  /* 0x000000042200780c */ /* 0x000fe40003f26070 */
[----:B------:R-:W-:-:S11]  /*3f70*/  LOP3.LUT P0, R29, R31, 0x3, RZ, 0xc0, !PT ;  /* 0x000000031f1d7812 */ /* 0x000fd6000780c0ff */
[----:B------:R-:W-:Y:S05]  /*3f80*/  @!P1 BRA `(.L_x_43) ;  /* 0x00000000008c9947 */ /* 0x000fea0003800000 */
[----:B------:R-:W1:Y:S01]  /*3f90*/  LDC.64 R18, c[0x0][0x388] ;  /* 0x0000e200ff127b82 */ /* 0x000e620000000a00 */
[----:B------:R-:W-:-:S04]  /*3fa0*/  IMAD R23, R30, R15, R0 ;  /* 0x0000000f1e177224 */ /* 0x000fc800078e0200 */
[----:B-1----:R-:W-:-:S05]  /*3fb0*/  IMAD.WIDE R22, R23, 0x4, R18 ;  /* 0x0000000417167825 */ /* 0x002fca00078e0212 */
        /* <DEDUP_REMOVED lines=11> */
[-C--:B------:R-:W-:Y:S02]  /*4070*/  @!P1 FSETP.NAN.OR P2, PT, |R7|, |R7|.reuse, !P3 ;  /* 0x400000070700920b */ /* 0x080fe40005f48600 */
        /* <DEDUP_REMOVED lines=20> */
.L_x_43:
[----:B------:R-:W-:Y:S05]  /*41c0*/  @!P0 BRA `(.L_x_40) ;  /* 0x0000000000888947 */ /* 0x000fea0003800000 */
[----:B------:R-:W-:Y:S02]  /*41d0*/  ISETP.NE.AND P1, PT, R29, 0x1, PT ;  /* 0x000000011d00780c */ /* 0x000fe40003f25270 */
[----:B------:R-:W-:-:S04]  /*41e0*/  LOP3.LUT R31, R31, 0x1, RZ, 0xc0, !PT ;  /* 0x000000011f1f7812 */ /* 0x000fc800078ec0ff */
[----:B------:R-:W-:-:S07]  /*41f0*/  ISETP.NE.U32.AND P0, PT, R31, 0x1, PT ;  /* 0x000000011f00780c */ /* 0x000fce0003f05070 */
[----:B------:R-:W-:Y:S06]  /*4200*/  @!P1 BRA `(.L_x_44) ;  /* 0x00000000004c9947 */ /* 0x000fec0003800000 */
[----:B------:R-:W1:Y:S01]  /*4210*/  LDC.64 R18, c[0x0][0x388] ;  /* 0x0000e200ff127b82 */ /* 0x000e620000000a00 */
[----:B------:R-:W-:-:S04]  /*4220*/  IMAD R21, R30, R15, R0 ;  /* 0x0000000f1e157224 */ /* 0x000fc800078e0200 */
[----:B-1----:R-:W-:-:S05]  /*4230*/  IMAD.WIDE R18, R21, 0x4, R18 ;  /* 0x0000000415127825 */ /* 0x002fca00078e0212 */
        /* <DEDUP_REMOVED lines=16> */
.L_x_44:
[----:B------:R-:W-:Y:S05]  /*4340*/  @P0 BRA `(.L_x_40) ;  /* 0x0000000000280947 */ /* 0x000fea0003800000 */
[----:B------:R-:W1:Y:S01]  /*4350*/  LDC.64 R18, c[0x0][0x388] ;  /* 0x0000e200ff127b82 */ /* 0x000e620000000a00 */
[----:B------:R-:W-:-:S04]  /*4360*/  IMAD R21, R30, R15, R0 ;  /* 0x0000000f1e157224 */ /* 0x000fc800078e0200 */
[----:B-1----:R-:W-:-:S06]  /*4370*/  IMAD.WIDE R18, R21, 0x4, R18 ;  /* 0x0000000415127825 */ /* 0x002fcc00078e0212 */
[----:B------:R-:W2:Y:S01]  /*4380*/  LDG.E.CONSTANT R18, desc[UR8][R18.64] ;  /* 0x0000000812127981 */ /* 0x000ea2000c1e9900 */
[----:B------:R-:W-:Y:S02]  /*4390*/  PLOP3.LUT P0, PT, PT, PT, PT, 0x8, 0x80 ;  /* 0x000000000080781c */ /* 0x000fe40003f0e170 */
[----:B--2---:R-:W-:-:S13]  /*43a0*/  FSETP.NAN.AND P1, PT, |R18|, |R18|, PT ;  /* 0x400000121200720b */ /* 0x004fda0003f28200 */
[----:B------:R-:W-:-:S04]  /*43b0*/  @!P1 FSETP.GEU.AND P2, PT, R18, R7, PT ;  /* 0x000000071200920b */ /* 0x000fc80003f4e000 */
[----:B------:R-:W-:-:S04]  /*43c0*/  @!P1 FSETP.NAN.OR P0, PT, |R7|, |R7|, !P2 ;  /* 0x400000070700920b */ /* 0x000fc80005708600 */
[----:B------:R-:W-:Y:S02]  /*43d0*/  SEL R6, R30, R6, P0 ;  /* 0x000000061e067207 */ /* 0x000fe40000000000 */
[----:B------:R-:W-:-:S07]  /*43e0*/  FSEL R7, R18, R7, P0 ;  /* 0x0000000712077208 */ /* 0x000fce0000000000 */
.L_x_40:
[----:B------:R-:W-:Y:S05]  /*43f0*/  BSYNC.RECONVERGENT B0 ;  /* 0x0000000000007941 */ /* 0x000fea0003800200 */
.L_x_39:
        /* <DEDUP_REMOVED lines=21> */
[----:B------:R-:W4:Y:S01]  /*4550*/  @P0 LDC.64 R18, c[0x0][0x390] ;  /* 0x0000e400ff120b82 */ /* 0x000f220000000a00 */
[----:B--2---:R-:W-:-:S04]  /*4560*/  @P0 IMAD R21, R9, R15, -R15 ;  /* 0x0000000f09150224 */ /* 0x004fc800078e0a0f */
[----:B------:R-:W-:-:S04]  /*4570*/  @P0 IMAD.IADD R21, R21, 0x1, R0 ;  /* 0x0000000115150824 */ /* 0x000fc800078e0200 */
[----:B----4-:R-:W-:-:S05]  /*4580*/  @P0 IMAD.WIDE R18, R21, 0x4, R18 ;  /* 0x0000000415120825 */ /* 0x010fca00078e0212 */
[----:B------:R3:W2:Y:S01]  /*4590*/  @P0 LDG.E.CONSTANT R23, desc[UR8][R18.64] ;  /* 0x0000000812170981 */ /* 0x0006a2000c1e9900 */
[C---:B-1----:R-:W-:Y:S01]  /*45a0*/  FFMA R21, R14.reuse, -UR4, R27 ;  /* 0x800000040e157c23 */ /* 0x042fe2000800001b */
[----:B------:R-:W-:Y:S01]  /*45b0*/  @P1 FSETP.NAN.AND P2, PT, |R11|, |R11|, PT ;  /* 0x4000000b0b00120b */ /* 0x000fe20003f48200 */
[----:B------:R-:W-:Y:S02]  /*45c0*/  FFMA R30, R14, UR4, R7 ;  /* 0x000000040e1e7c23 */ /* 0x000fe40008000007 */
[----:B------:R-:W-:Y:S02]  /*45d0*/  IMAD.MOV.U32 R24, RZ, RZ, R21 ;  /* 0x000000ffff187224 */ /* 0x000fe400078e0015 */
[----:B------:R-:W-:-:S03]  /*45e0*/  IMAD.MOV.U32 R25, RZ, RZ, R30 ;  /* 0x000000ffff197224 */ /* 0x000fc600078e001e */
[----:B------:R-:W-:Y:S01]  /*45f0*/  @P1 FSEL R21, R11, R24, !P2 ;  /* 0x000000180b151208 */ /* 0x000fe20005000000 */
[----:B---3--:R-:W-:Y:S01]  /*4600*/  IMAD.U32 R18, RZ, RZ, UR10 ;  /* 0x0000000aff127e24 */ /* 0x008fe2000f8e00ff */
[----:B------:R-:W-:Y:S01]  /*4610*/  @P1 FSETP.NAN.AND P2, PT, |R10|, |R10|, PT ;  /* 0x4000000a0a00120b */ /* 0x000fe20003f48200 */
[----:B------:R-:W-:-:S03]  /*4620*/  IMAD.U32 R19, RZ, RZ, UR11 ;  /* 0x0000000bff137e24 */ /* 0x000fc6000f8e00ff */
[----:B------:R-:W-:Y:S02]  /*4630*/  @P1 FSEL R30, R10, R25, !P2 ;  /* 0x000000190a1e1208 */ /* 0x000fe40005000000 */
[CC--:B------:R-:W-:Y:S02]  /*4640*/  FSETP.GEU.AND P1, PT, R26.reuse, R21.reuse, PT ;  /* 0x000000151a00720b */ /* 0x0c0fe40003f2e000 */
[----:B------:R-:W-:Y:S02]  /*4650*/  FSETP.GT.AND P2, PT, R26, R30, PT ;  /* 0x0000001e1a00720b */ /* 0x000fe40003f44000 */
[----:B------:R-:W-:Y:S02]  /*4660*/  SEL R8, R8, 0xffffffff, P1 ;  /* 0xffffffff08087807 */ /* 0x000fe40000800000 */
[----:B------:R-:W-:Y:S02]  /*4670*/  @P0 FSETP.GT.AND P1, PT, R24, R21, PT ;  /* 0x000000151800020b */ /* 0x000fe40003f24000 */
[----:B------:R-:W-:-:S02]  /*4680*/  SEL R8, R8, 0x1, !P2 ;  /* 0x0000000108087807 */ /* 0x000fc40005000000 */
[----:B------:R-:W-:Y:S02]  /*4690*/  LEA R20, P2, R17, R18, 0x2 ;  /* 0x0000001211147211 */ /* 0x000fe400078410ff */
[----:B--2---:R-:W-:-:S13]  /*46a0*/  FSETP.GT.AND P3, PT, R23, R21, P0 ;  /* 0x000000151700720b */ /* 0x004fda0000764000 */
[----:B------:R-:W-:Y:S02]  /*46b0*/  @P3 FSEL R24, R24, R21, P1 ;  /* 0x0000001518183208 */ /* 0x000fe40000800000 */
[----:B------:R-:W-:Y:S02]  /*46c0*/  ISETP.NE.AND P1, PT, R8, 0x1, PT ;  /* 0x000000010800780c */ /* 0x000fe40003f25270 */
[----:B------:R-:W-:Y:S01]  /*46d0*/  LEA.HI.X R21, R17, R19, R22, 0x2, P2 ;  /* 0x0000001311157211 */ /* 0x000fe200010f1416 */
[----:B------:R-:W-:Y:S01]  /*46e0*/  IMAD.MOV.U32 R11, RZ, RZ, R24 ;  /* 0x000000ffff0b7224 */ /* 0x000fe200078e0018 */
[----:B------:R-:W-:Y:S02]  /*46f0*/  FSEL R29, R24, +QNAN , !P1 ;  /* 0x7fffffff181d7808 */ /* 0x000fe40004800000 */
[-C--:B------:R-:W-:Y:S02]  /*4700*/  FSETP.GEU.OR P3, PT, R23, R30.reuse, !P0 ;  /* 0x0000001e1700720b */ /* 0x080fe4000476e400 */
[CC--:B------:R-:W-:Y:S01]  /*4710*/  @P0 FSETP.GEU.AND P1, PT, R25.reuse, R30.reuse, PT ;  /* 0x0000001e1900020b */ /* 0x0c0fe20003f2e000 */
[----:B------:R3:W-:Y:S10]  /*4720*/  STG.E desc[UR8][R20.64], R29 ;  /* 0x0000001d14007986 */ /* 0x0007f4000c101908 */
[----:B------:R-:W-:-:S02]  /*4730*/  @!P3 FSEL R25, R25, R30, !P1 ;  /* 0x0000001e1919b208 */ /* 0x000fc40004800000 */
[----:B------:R-:W-:-:S03]  /*4740*/  ISETP.NE.AND P1, PT, R8, -0x1, PT ;  /* 0xffffffff0800780c */ /* 0x000fc60003f25270 */
[----:B------:R-:W-:Y:S01]  /*4750*/  IMAD.MOV.U32 R10, RZ, RZ, R25 ;  /* 0x000000ffff0a7224 */ /* 0x000fe200078e0019 */
[----:B------:R-:W-:Y:S01]  /*4760*/  FSEL R23, R25, +QNAN , !P1 ;  /* 0x7fffffff19177808 */ /* 0x000fe20004800000 */
[----:B---3--:R-:W-:Y:S08]  /*4770*/  BRA `(.L_x_47) ;  /* 0x00000000001c7947 */ /* 0x008ff00003800000 */
.L_x_46:
[----:B------:R-:W1:Y:S01]  /*4780*/  LDCU.64 UR4, c[0x0][0x3b8] ;  /* 0x00007700ff0477ac */ /* 0x000e620008000a00 */
[----:B------:R-:W-:Y:S01]  /*4790*/  SHF.R.S32.HI R22, RZ, 0x1f, R17 ;  /* 0x0000001fff167819 */ /* 0x000fe20000011411 */
[----:B-1----:R-:W-:Y:S02]  /*47a0*/  IMAD.U32 R18, RZ, RZ, UR4 ;  /* 0x00000004ff127e24 */ /* 0x002fe4000f8e00ff */
[----:B------:R-:W-:-:S03]  /*47b0*/  IMAD.U32 R19, RZ, RZ, UR5 ;  /* 0x00000005ff137e24 */ /* 0x000fc6000f8e00ff */
[----:B------:R-:W-:-:S04]  /*47c0*/  LEA R20, P0, R17, R18, 0x2 ;  /* 0x0000001211147211 */ /* 0x000fc800078010ff */
[----:B------:R-:W-:-:S05]  /*47d0*/  LEA.HI.X R21, R17, R19, R22, 0x2, P0 ;  /* 0x0000001311157211 */ /* 0x000fca00000f1416 */
[----:B------:R1:W-:Y:S04]  /*47e0*/  STG.E desc[UR8][R20.64], R25 ;  /* 0x0000001914007986 */ /* 0x0003e8000c101908 */
.L_x_47:
[----:B------:R-:W-:Y:S05]  /*47f0*/  BSYNC.RECONVERGENT B0 ;  /* 0x0000000000007941 */ /* 0x000fea0003800200 */
.L_x_45:
[----:B------:R-:W3:Y:S01]  /*4800*/  LDCU.64 UR4, c[0x0][0x398] ;  /* 0x00007300ff0477ac */ /* 0x000ee20008000a00 */
[----:B-12---:R-:W-:Y:S01]  /*4810*/  SHF.R.S32.HI R20, RZ, 0x1f, R17 ;  /* 0x0000001fff147819 */ /* 0x006fe20000011411 */
[----:B------:R-:W-:Y:S01]  /*4820*/  VIADD R29, R9, 0x2 ;  /* 0x00000002091d7836 */ /* 0x000fe20000000000 */
[----:B---3--:R-:W-:-:S06]  /*4830*/  UIMAD.WIDE UR4, UR5, UR4, URZ ;  /* 0x00000004050472a5 */ /* 0x008fcc000f8e02ff */
        /* <DEDUP_REMOVED lines=14> */
        .weak           $__internal_0_$__cuda_sm20_rcp_rn_f32_slowpath
        .type           $__internal_0_$__cuda_sm20_rcp_rn_f32_slowpath,@function
        .size           $__internal_0_$__cuda_sm20_rcp_rn_f32_slowpath,(.L_x_118 - $__internal_0_$__cuda_sm20_rcp_rn_f32_slowpath)
$__internal_0_$__cuda_sm20_rcp_rn_f32_slowpath:
[----:B------:R-:W-:-:S05]  /*4920*/  IMAD.SHL.U32 R3, R2, 0x2, RZ ;  /* 0x0000000202037824 */ /* 0x000fca00078e00ff */
[----:B------:R-:W-:-:S04]  /*4930*/  SHF.R.U32.HI R3, RZ, 0x18, R3 ;  /* 0x00000018ff037819 */ /* 0x000fc80000011603 */
[----:B------:R-:W-:-:S13]  /*4940*/  ISETP.NE.U32.AND P0, PT, R3, RZ, PT ;  /* 0x000000ff0300720c */ /* 0x000fda0003f05070 */
[----:B------:R-:W-:Y:S05]  /*4950*/  @P0 BRA `(.L_x_49) ;  /* 0x00000000002c0947 */ /* 0x000fea0003800000 */
[----:B------:R-:W-:-:S05]  /*4960*/  IMAD.SHL.U32 R3, R2, 0x2, RZ ;  /* 0x0000000202037824 */ /* 0x000fca00078e00ff */
[----:B------:R-:W-:-:S13]  /*4970*/  ISETP.NE.AND P0, PT, R3, RZ, PT ;  /* 0x000000ff0300720c */ /* 0x000fda0003f05270 */
[----:B------:R2:W3:Y:S01]  /*4980*/  @!P0 MUFU.RCP R3, R2 ;  /* 0x0000000200038308 */ /* 0x0004e20000001000 */
[----:B------:R-:W-:Y:S05]  /*4990*/  @!P0 BRA `(.L_x_50) ;  /* 0x0000000000a48947 */ /* 0x000fea0003800000 */
[----:B------:R-:W-:-:S04]  /*49a0*/  FFMA R4, R2, 1.84467440737095516160e+19, RZ ;  /* 0x5f80000002047823 */ /* 0x000fc800000000ff */
[----:B---3--:R-:W2:Y:S02]  /*49b0*/  MUFU.RCP R3, R4 ;  /* 0x0000000400037308 */ /* 0x008ea40000001000 */
[----:B--2---:R-:W-:-:S04]  /*49c0*/  FFMA R2, R4, R3, -1 ;  /* 0xbf80000004027423 */ /* 0x004fc80000000003 */
[----:B------:R-:W-:-:S04]  /*49d0*/  FADD.FTZ R2, -R2, -RZ ;  /* 0x800000ff02027221 */ /* 0x000fc80000010100 */
[----:B------:R-:W-:-:S04]  /*49e0*/  FFMA R2, R3, R2, R3 ;  /* 0x0000000203027223 */ /* 0x000fc80000000003 */
[----:B------:R-:W-:Y:S01]  /*49f0*/  FFMA R3, R2, 1.84467440737095516160e+19, RZ ;  /* 0x5f80000002037823 */ /* 0x000fe200000000ff */
[----:B------:R-:W-:Y:S06]  /*4a00*/  BRA `(.L_x_50) ;  /* 0x0000000000887947 */ /* 0x000fec0003800000 */
.L_x_49:
[----:B------:R-:W-:-:S05]  /*4a10*/  VIADD R4, R3, 0xffffff03 ;  /* 0xffffff0303047836 */ /* 0x000fca0000000000 */
[----:B------:R-:W-:-:S13]  /*4a20*/  ISETP.GT.U32.AND P0, PT, R4, 0x1, PT ;  /* 0x000000010400780c */ /* 0x000fda0003f04070 */
[----:B------:R-:W-:Y:S05]  /*4a30*/  @P0 BRA `(.L_x_51) ;  /* 0x0000000000780947 */ /* 0x000fea0003800000 */
[----:B------:R-:W-:Y:S01]  /*4a40*/  LOP3.LUT R5, R2, 0x7fffff, RZ, 0xc0, !PT ;  /* 0x007fffff02057812 */ /* 0x000fe200078ec0ff */
[----:B------:R-:W-:-:S03]  /*4a50*/  IMAD.MOV.U32 R11, RZ, RZ, 0x3 ;  /* 0x00000003ff0b7424 */ /* 0x000fc600078e00ff */
[----:B------:R-:W-:Y:S02]  /*4a60*/  LOP3.LUT R5, R5, 0x3f800000, RZ, 0xfc, !PT ;  /* 0x3f80000005057812 */ /* 0x000fe400078efcff */
[----:B------:R-:W-:Y:S02]  /*4a70*/  SHF.L.U32 R10, R11, R4, RZ ;  /* 0x000000040b0a7219 */ /* 0x000fe400000006ff */
[----:B------:R-:W0:Y:S02]  /*4a80*/  MUFU.RCP R6, R5 ;  /* 0x0000000500067308 */ /* 0x000e240000001000 */
[----:B0-----:R-:W-:-:S04]  /*4a90*/  FFMA R7, R5, R6, -1 ;  /* 0xbf80000005077423 */ /* 0x001fc80000000006 */
[----:B------:R-:W-:-:S04]  /*4aa0*/  FADD.FTZ R7, -R7, -RZ ;  /* 0x800000ff07077221 */ /* 0x000fc80000010100 */
[CCC-:B------:R-:W-:Y:S01]  /*4ab0*/  FFMA.RM R8, R6.reuse, R7.reuse, R6.reuse ;  /* 0x0000000706087223 */ /* 0x1c0fe20000004006 */
[----:B------:R-:W-:-:S04]  /*4ac0*/  FFMA.RP R7, R6, R7, R6 ;  /* 0x0000000706077223 */ /* 0x000fc80000008006 */
[C---:B------:R-:W-:Y:S02]  /*4ad0*/  LOP3.LUT R6, R8.reuse, 0x7fffff, RZ, 0xc0, !PT ;  /* 0x007fffff08067812 */ /* 0x040fe400078ec0ff */
[----:B------:R-:W-:Y:S02]  /*4ae0*/  FSETP.NEU.FTZ.AND P0, PT, R8, R7, PT ;  /* 0x000000070800720b */ /* 0x000fe40003f1d000 */
[----:B------:R-:W-:Y:S02]  /*4af0*/  LOP3.LUT R7, R6, 0x800000, RZ, 0xfc, !PT ;  /* 0x0080000006077812 */ /* 0x000fe400078efcff */
[----:B------:R-:W-:Y:S02]  /*4b00*/  SEL R6, RZ, 0xffffffff, !P0 ;  /* 0xffffffffff067807 */ /* 0x000fe40004000000 */
[----:B------:R-:W-:-:S03]  /*4b10*/  LOP3.LUT R5, R10, R7, RZ, 0xc0, !PT ;  /* 0x000000070a057212 */ /* 0x000fc600078ec0ff */
[----:B------:R-:W-:Y:S01]  /*4b20*/  IMAD.MOV R6, RZ, RZ, -R6 ;  /* 0x000000ffff067224 */ /* 0x000fe200078e0a06 */
[----:B------:R-:W-:-:S04]  /*4b30*/  SHF.R.U32.HI R5, RZ, R4, R5 ;  /* 0x00000004ff057219 */ /* 0x000fc80000011605 */
[----:B------:R-:W-:Y:S02]  /*4b40*/  LOP3.LUT P1, RZ, R6, R4, R7, 0xf8, !PT ;  /* 0x0000000406ff7212 */ /* 0x000fe4000782f807 */
[C---:B------:R-:W-:Y:S02]  /*4b50*/  LOP3.LUT P0, RZ, R5.reuse, 0x1, RZ, 0xc0, !PT ;  /* 0x0000000105ff7812 */ /* 0x040fe4000780c0ff */
[----:B------:R-:W-:-:S04]  /*4b60*/  LOP3.LUT P2, RZ, R5, 0x2, RZ, 0xc0, !PT ;  /* 0x0000000205ff7812 */ /* 0x000fc8000784c0ff */
[----:B------:R-:W-:Y:S02]  /*4b70*/  PLOP3.LUT P0, PT, P0, P1, P2, 0xe0, 0x0 ;  /* 0x000000000000781c */ /* 0x000fe40000703c20 */
[----:B------:R-:W-:Y:S02]  /*4b80*/  LOP3.LUT P1, RZ, R2, 0x7fffff, RZ, 0xc0, !PT ;  /* 0x007fffff02ff7812 */ /* 0x000fe4000782c0ff */
[----:B------:R-:W-:-:S05]  /*4b90*/  SEL R4, RZ, 0x1, !P0 ;  /* 0x00000001ff047807 */ /* 0x000fca0004000000 */
[----:B------:R-:W-:-:S05]  /*4ba0*/  IMAD.MOV R4, RZ, RZ, -R4 ;  /* 0x000000ffff047224 */ /* 0x000fca00078e0a04 */
[----:B------:R-:W-:Y:S01]  /*4bb0*/  ISETP.GE.AND P0, PT, R4, RZ, PT ;  /* 0x000000ff0400720c */ /* 0x000fe20003f06270 */
[----:B------:R-:W-:-:S05]  /*4bc0*/  VIADD R4, R3, 0xffffff04 ;  /* 0xffffff0403047836 */ /* 0x000fca0000000000 */
[----:B------:R-:W-:-:S07]  /*4bd0*/  SHF.R.U32.HI R3, RZ, R4, R7 ;  /* 0x00000004ff037219 */ /* 0x000fce0000011607 */
[----:B------:R-:W-:-:S04]  /*4be0*/  @!P0 VIADD R3, R3, 0x1 ;  /* 0x0000000103038836 */ /* 0x000fc80000000000 */
[----:B------:R-:W-:-:S05]  /*4bf0*/  @!P1 IMAD.SHL.U32 R3, R3, 0x2, RZ ;  /* 0x0000000203039824 */ /* 0x000fca00078e00ff */
[----:B------:R-:W-:Y:S01]  /*4c00*/  LOP3.LUT R3, R3, 0x80000000, R2, 0xf8, !PT ;  /* 0x8000000003037812 */ /* 0x000fe200078ef802 */
[----:B------:R-:W-:Y:S06]  /*4c10*/  BRA `(.L_x_50) ;  /* 0x0000000000047947 */ /* 0x000fec0003800000 */
.L_x_51:
[----:B------:R0:W1:Y:S02]  /*4c20*/  MUFU.RCP R3, R2 ;  /* 0x0000000200037308 */ /* 0x0000640000001000 */
.L_x_50:
[----:B-1-3--:R-:W-:Y:S02]  /*4c30*/  IMAD.MOV.U32 R4, RZ, RZ, R3 ;  /* 0x000000ffff047224 */ /* 0x00afe400078e0003 */
[----:B0-2---:R-:W-:Y:S02]  /*4c40*/  IMAD.MOV.U32 R2, RZ, RZ, R9 ;  /* 0x000000ffff027224 */ /* 0x005fe400078e0009 */
[----:B------:R-:W-:-:S04]  /*4c50*/  IMAD.MOV.U32 R3, RZ, RZ, 0x0 ;  /* 0x00000000ff037424 */ /* 0x000fc800078e00ff */
[----:B------:R-:W-:Y:S05]  /*4c60*/  RET.REL.NODEC R2 `(chandelier_exit_many_series_one_param_time_major_f32) ;  /* 0xffffffb002e47950 */ /* 0x000fea0003c3ffff */
.L_x_52:
[----:B------:R-:W-:-:S00]  /*4c70*/  BRA `(.L_x_52) ;  /* 0xfffffffc00fc7947 */ /* 0x000fc0000383ffff */
[----:B------:R-:W-:-:S00]  /*4c80*/  NOP ;  /* 0x0000000000007918 */ /* 0x000fc00000000000 */
[----:B------:R-:W-:-:S00]  /*4c90*/  NOP ;  /* 0x0000000000007918 */ /* 0x000fc00000000000 */
[----:B------:R-:W-:-:S00]  /*4ca0*/  NOP ;  /* 0x0000000000007918 */ /* 0x000fc00000000000 */
[----:B------:R-:W-:-:S00]  /*4cb0*/  NOP ;  /* 0x0000000000007918 */ /* 0x000fc00000000000 */
[----:B------:R-:W-:-:S00]  /*4cc0*/  NOP ;  /* 0x0000000000007918 */ /* 0x000fc00000000000 */
[----:B------:R-:W-:-:S00]  /*4cd0*/  NOP ;  /* 0x0000000000007918 */ /* 0x000fc00000000000 */
[----:B------:R-:W-:-:S00]  /*4ce0*/  NOP ;  /* 0x0000000000007918 */ /* 0x000fc00000000000 */
[----:B------:R-:W-:-:S00]  /*4cf0*/  NOP ;  /* 0x0000000000007918 */ /* 0x000fc00000000000 */
.L_x_118:


//--------------------- .text.chandelier_exit_batch_f32 --------------------------
	.section	.text.chandelier_exit_batch_f32,"ax",@progbits
	.align	128
        .global         chandelier_exit_batch_f32
        .type           chandelier_exit_batch_f32,@function
        .size           chandelier_exit_batch_f32,(.L_x_119 - chandelier_exit_batch_f32)
        .other          chandelier_exit_batch_f32,@"STO_CUDA_ENTRY STV_DEFAULT"
chandelier_exit_batch_f32:
.text.chandelier_exit_batch_f32:
[----:B------:R-:W-:Y:S01]  /*0000*/  LDC R1, c[0x0][0x37c] ;  /* 0x0000df00ff017b82 */ /* 0x000fe20000000800 */
[----:B------:R-:W0:Y:S01]  /*0010*/  S2R R8, SR_CTAID.X ;  /* 0x0000000000087919 */ /* 0x000e220000002500 */
[----:B------:R-:W0:Y:S01]  /*0020*/  LDCU UR4, c[0x0][0x360] ;  /* 0x00006c00ff0477ac */ /* 0x000e220008000800 */
[----:B------:R-:W0:Y:S01]  /*0030*/  S2R R3, SR_TID.X ;  /* 0x0000000000037919 */ /* 0x000e220000002100 */
[----:B------:R-:W1:Y:S01]  /*0040*/  LDCU UR5, c[0x0][0x3b0] ;  /* 0x00007600ff0577ac */ /* 0x000e620008000800 */
[----:B0-----:R-:W-:-:S05]  /*0050*/  IMAD R8, R8, UR4, R3 ;  /* 0x0000000408087c24 */ /* 0x001fca000f8e0203 */
[----:B-1----:R-:W-:-:S13]  /*0060*/  ISETP.GE.AND P0, PT, R8, UR5, PT ;  /* 0x0000000508007c0c */ /* 0x002fda000bf06270 */
[----:B------:R-:W-:Y:S05]  /*0070*/  @P0 EXIT ;  /* 0x000000000000094d */ /* 0x000fea0003800000 */
[----:B------:R-:W0:Y:S02]  /*0080*/  LDC R0, c[0x0][0x398] ;  /* 0x0000e600ff007b82 */ /* 0x000e240000000800 */
[----:B0-----:R-:W-:-:S13]  /*0090*/  ISETP.GE.AND P0, PT, R0, 0x1, PT ;  /* 0x000000010000780c */ /* 0x001fda0003f06270 */
[----:B------:R-:W-:Y:S05]  /*00a0*/  @!P0 EXIT ;  /* 0x000000000000894d */ /* 0x000fea0003800000 */
[----:B------:R-:W0:Y:S02]  /*00b0*/  LDCU.64 UR8, c[0x0][0x358] ;  /* 0x00006b00ff0877ac */ /* 0x000e240008000a00 */
.L_x_96:
[----:B------:R-:W1:Y:S08]  /*00c0*/  LDC.64 R2, c[0x0][0x3a0] ;  /* 0x0000e800ff027b82 */ /* 0x000e700000000a00 */
[----:B------:R-:W2:Y:S01]  /*00d0*/  LDC.64 R4, c[0x0][0x3a8] ;  /* 0x0000ea00ff047b82 */ /* 0x000ea20000000a00 */
[----:B-1----:R-:W-:-:S05]  /*00e0*/  IMAD.WIDE R2, R8, 0x4, R2 ;  /* 0x0000000408027825 */ /* 0x002fca00078e0202 */
[----:B0-----:R-:W3:Y:S01]  /*00f0*/  LDG.E.CONSTANT R9, desc[UR8][R2.64] ;  /* 0x0000000802097981 */ /* 0x001ee2000c1e9900 */
[----:B------:R-:W-:Y:S01]  /*0100*/  BSSY.RECONVERGENT B0, `(.L_x_53) ;  /* 0x0000386000007945 */ /* 0x000fe20003800200 */
[----:B---3--:R-:W-:-:S13]  /*0110*/  ISETP.GE.AND P0, PT, R9, 0x1, PT ;  /* 0x000000010900780c */ /* 0x008fda0003f06270 */
[----:B--2---:R-:W-:Y:S05]  /*0120*/  @!P0 BRA `(.L_x_54) ;  /* 0x0000003000848947 */ /* 0x004fea0003800000 */
[----:B------:R-:W-:-:S05]  /*0130*/  IMAD.WIDE R2, R8, 0x4, R4 ;  /* 0x0000000408027825 */ /* 0x000fca00078e0204 */
[----:B------:R0:W5:Y:S01]  /*0140*/  LDG.E.CONSTANT R7, desc[UR8][R2.64] ;  /* 0x0000000802077981 */ /* 0x000162000c1e9900 */
[----:B------:R-:W-:Y:S01]  /*0150*/  I2FP.F32.U32 R5, R9 ;  /* 0x0000000900057245 */ /* 0x000fe20000201000 */
[----:B------:R-:W-:Y:S04]  /*0160*/  BSSY.RECONVERGENT B1, `(.L_x_55) ;  /* 0x000000c000017945 */ /* 0x000fe80003800200 */
[----:B------:R-:W-:-:S05]  /*0170*/  VIADD R0, R5, 0x1800000 ;  /* 0x0180000005007836 */ /* 0x000fca0000000000 */
[----:B------:R-:W-:-:S04]  /*0180*/  LOP3.LUT R0, R0, 0x7f800000, RZ, 0xc0, !PT ;  /* 0x7f80000000007812 */ /* 0x000fc800078ec0ff */
[----:B------:R-:W-:-:S13]  /*0190*/  ISETP.GT.U32.AND P0, PT, R0, 0x1ffffff, PT ;  /* 0x01ffffff0000780c */ /* 0x000fda0003f04070 */
[----:B0-----:R-:W-:Y:S05]  /*01a0*/  @P0 BRA `(.L_x_56) ;  /* 0x00000000000c0947 */ /* 0x001fea0003800000 */
[----:B------:R-:W-:-:S07]  /*01b0*/  MOV R10, 0x1d0 ;  /* 0x000001d0000a7802 */ /* 0x000fce0000000f00 */
[----:B-----5:R-:W-:Y:S05]  /*01c0*/  CALL.REL.NOINC `($__internal_1_$__cuda_sm20_rcp_rn_f32_slowpath) ;  /* 0x0000003800047944 */ /* 0x020fea0003c00000 */
[----:B------:R-:W-:Y:S05]  /*01d0*/  BRA `(.L_x_57) ;  /* 0x0000000000107947 */ /* 0x000fea0003800000 */
.L_x_56:
[----:B------:R-:W0:Y:S02]  /*01e0*/  MUFU.RCP R6, R5 ;  /* 0x0000000500067308 */ /* 0x000e240000001000 */
[----:B0-----:R-:W-:-:S04]  /*01f0*/  FFMA R0, R5, R6, -1 ;  /* 0xbf80000005007423 */ /* 0x001fc80000000006 */
[----:B------:R-:W-:-:S04]  /*0200*/  FADD.FTZ R3, -R0, -RZ ;  /* 0x800000ff00037221 */ /* 0x000fc80000010100 */
[----:B------:R-:W-:-:S07]  /*0210*/  FFMA R6, R6, R3, R6 ;  /* 0x0000000306067223 */ /* 0x000fce0000000006 */
.L_x_57:
[----:B------:R-:W-:Y:S05]  /*0220*/  BSYNC.RECONVERGENT B1 ;  /* 0x0000000000017941 */ /* 0x000fea0003800200 */
.L_x_55:
[----:B------:R-:W-:Y:S01]  /*0230*/  PRMT R5, RZ, 0x7610, R5 ;  /* 0x00007610ff057816 */ /* 0x000fe20000000005 */
[----:B------:R-:W-:Y:S01]  /*0240*/  IMAD.MOV.U32 R4, RZ, RZ, RZ ;  /* 0x000000ffff047224 */ /* 0x000fe200078e00ff */
[----:B------:R-:W-:Y:S01]  /*0250*/  CS2R R16, SRZ ;  /* 0x0000000000107805 */ /* 0x000fe2000001ff00 */
        /* <DEDUP_REMOVED lines=8> */
[----:B------:R-:W-:Y:S02]  /*02e0*/  IMAD.MOV.U32 R14, RZ, RZ, 0x7fffffff ;  /* 0x7fffffffff0e7424 */ /* 0x000fe400078e00ff */
[----:B------:R-:W-:Y:S02]  /*02f0*/  IMAD.MOV.U32 R15, RZ, RZ, 0x7fffffff ;  /* 0x7fffffffff0f7424 */ /* 0x000fe400078e00ff */
[----:B------:R-:W-:-:S07]  /*0300*/  IMAD.MOV.U32 R24, RZ, RZ, RZ ;  /* 0x000000ffff187224 */ /* 0x000fce00078e00ff */
.L_x_91:
[----:B------:R-:W0:Y:S01]  /*0310*/  LDC.64 R26, c[0x0][0x388] ;  /* 0x0000e200ff1a7b82 */ /* 0x000e220000000a00 */
[----:B------:R-:W1:Y:S07]  /*0320*/  LDCU.64 UR4, c[0x0][0x390] ;  /* 0x00007200ff0477ac */ /* 0x000e6e0008000a00 */
[----:B------:R-:W2:Y:S01]  /*0330*/  LDC.64 R20, c[0x0][0x380] ;  /* 0x0000e000ff147b82 */ /* 0x000ea20000000a00 */
[----:B-1----:R-:W-:Y:S01]  /*0340*/  IMAD.U32 R18, RZ, RZ, UR4 ;  /* 0x00000004ff127e24 */ /* 0x002fe2000f8e00ff */
[----:B------:R-:W1:Y:S01]  /*0350*/  LDCU UR4, c[0x0][0x39c] ;  /* 0x00007380ff0477ac */ /* 0x000e620008000800 */
[----:B------:R-:W-:-:S02]  /*0360*/  IMAD.U32 R19, RZ, RZ, UR5 ;  /* 0x00000005ff137e24 */ /* 0x000fc4000f8e00ff */
[----:B0-----:R-:W-:-:S04]  /*0370*/  IMAD.WIDE.U32 R26, R0, 0x4, R26 ;  /* 0x00000004001a7825 */ /* 0x001fc800078e001a */
[C---:B------:R-:W-:Y:S02]  /*0380*/  IMAD.WIDE.U32 R22, R0.reuse, 0x4, R18 ;  /* 0x0000000400167825 */ /* 0x040fe400078e0012 */
[----:B-----5:R0:W5:Y:S02]  /*0390*/  LDG.E.CONSTANT R26, desc[UR8][R26.64] ;  /* 0x000000081a1a7981 */ /* 0x020164000c1e9900 */
[C---:B--2---:R-:W-:Y:S02]  /*03a0*/  IMAD.WIDE.U32 R30, R0.reuse, 0x4, R20 ;  /* 0x00000004001e7825 */ /* 0x044fe400078e0014 */
[----:B------:R0:W5:Y:S04]  /*03b0*/  LDG.E.CONSTANT R25, desc[UR8][R22.64] ;  /* 0x0000000816197981 */ /* 0x000168000c1e9900 */
[----:B------:R0:W5:Y:S01]  /*03c0*/  LDG.E.CONSTANT R31, desc[UR8][R30.64] ;  /* 0x000000081e1f7981 */ /* 0x000162000c1e9900 */
[----:B-1----:R-:W-:-:S13]  /*03d0*/  ISETP.GE.AND P0, PT, R0, UR4, PT ;  /* 0x0000000400007c0c */ /* 0x002fda000bf06270 */
[----:B0-----:R-:W-:Y:S05]  /*03e0*/  @!P0 BRA `(.L_x_58) ;  /* 0x0000000000848947 */ /* 0x001fea0003800000 */
[----:B------:R-:W-:Y:S01]  /*03f0*/  LOP3.LUT P0, RZ, R5, 0xff, RZ, 0xc0, !PT ;  /* 0x000000ff05ff7812 */ /* 0x000fe2000780c0ff */
[----:B-----5:R-:W-:Y:S01]  /*0400*/  FADD R5, R31, -R26 ;  /* 0x8000001a1f057221 */ /* 0x020fe20000000000 */
[----:B------:R-:W-:Y:S01]  /*0410*/  ISETP.GE.AND P1, PT, R16, R9, PT ;  /* 0x000000091000720c */ /* 0x000fe20003f26270 */
[----:B------:R-:W-:Y:S02]  /*0420*/  BSSY.RECONVERGENT B1, `(.L_x_58) ;  /* 0x000001d000017945 */ /* 0x000fe40003800200 */
[----:B------:R-:W-:-:S08]  /*0430*/  FADD R22, |R5|, -RZ ;  /* 0x800000ff05167221 */ /* 0x000fd00000000200 */
[C---:B------:R-:W-:Y:S01]  /*0440*/  @P0 FADD R23, -R4.reuse, R31 ;  /* 0x0000001f04170221 */ /* 0x040fe20000000100 */
[----:B------:R-:W-:-:S05]  /*0450*/  @P0 FADD R4, -R4, R26 ;  /* 0x0000001a04040221 */ /* 0x000fca0000000100 */
[----:B------:R-:W-:Y:S01]  /*0460*/  @P0 FMNMX3 R22, |R23|, |R4|, R22, !PT ;  /* 0x4000000417160276 */ /* 0x000fe20007800216 */
[----:B------:R-:W-:Y:S06]  /*0470*/  @!P1 BRA `(.L_x_59) ;  /* 0x0000000000249947 */ /* 0x000fec0003800000 */
        /* <DEDUP_REMOVED lines=9> */
.L_x_59:
[----:B------:R-:W-:Y:S01]  /*0510*/  VIADD R16, R16, 0x1 ;  /* 0x0000000110107836 */ /* 0x000fe20000000000 */
[----:B------:R-:W-:Y:S01]  /*0520*/  FSETP.NAN.AND P0, PT, |R22|, |R22|, PT ;  /* 0x400000161600720b */ /* 0x000fe20003f08200 */
[----:B------:R-:W-:-:S03]  /*0530*/  FADD R22, -R24, R22 ;  /* 0x0000001618167221 */ /* 0x000fc60000000100 */
[----:B------:R-:W-:Y:S01]  /*0540*/  ISETP.NE.AND P1, PT, R16, R9, PT ;  /* 0x000000091000720c */ /* 0x000fe20003f25270 */
[----:B------:R-:W-:-:S04]  /*0550*/  FADD R4, R17, R22 ;  /* 0x0000001611047221 */ /* 0x000fc80000000000 */
[----:B------:R-:W-:Y:S01]  /*0560*/  FADD R5, -R17, R4 ;  /* 0x0000000411057221 */ /* 0x000fe20000000100 */
[----:B------:R-:W-:Y:S01]  /*0570*/  FSEL R17, R4, R17, !P0 ;  /* 0x0000001104117208 */ /* 0x000fe20004000000 */
[----:B------:R-:W-:Y:S02]  /*0580*/  IMAD.MOV.U32 R4, RZ, RZ, R25 ;  /* 0x000000ffff047224 */ /* 0x000fe400078e0019 */
[----:B------:R-:W-:Y:S01]  /*0590*/  @!P0 FADD R24, -R22, R5 ;  /* 0x0000000516188221 */ /* 0x000fe20000000100 */
[----:B------:R-:W-:-:S03]  /*05a0*/  IMAD.MOV.U32 R5, RZ, RZ, 0x1 ;  /* 0x00000001ff057424 */ /* 0x000fc600078e00ff */
[----:B------:R-:W-:Y:S01]  /*05b0*/  @!P1 FADD R23, R17, R24 ;  /* 0x0000001811179221 */ /* 0x000fe20000000000 */
[----:B------:R-:W-:Y:S02]  /*05c0*/  @!P1 IMAD.MOV.U32 R4, RZ, RZ, R25 ;  /* 0x000000ffff049224 */ /* 0x000fe400078e0019 */
[----:B------:R-:W-:Y:S02]  /*05d0*/  @!P1 IMAD.MOV.U32 R16, RZ, RZ, R9 ;  /* 0x000000ffff109224 */ /* 0x000fe400078e0009 */
[----:B------:R-:W-:-:S07]  /*05e0*/  @!P1 FMUL R15, R23, R6 ;  /* 0x00000006170f9220 */ /* 0x000fce0000400000 */
.L_x_60:
[----:B------:R-:W-:Y:S05]  /*05f0*/  BSYNC.RECONVERGENT B1 ;  /* 0x0000000000017941 */ /* 0x000fea0003800200 */
.L_x_58:
[----:B------:R-:W0:Y:S01]  /*0600*/  LDCU UR4, c[0x0][0x3b4] ;  /* 0x00007680ff0477ac */ /* 0x000e220008000800 */
[----:B------:R-:W-:Y:S01]  /*0610*/  PLOP3.LUT P1, PT, PT, PT, PT, 0x8, 0x80 ;  /* 0x000000000080781c */ /* 0x000fe20003f2e170 */
[----:B------:R-:W-:Y:S01]  /*0620*/  BSSY.RECONVERGENT B1, `(.L_x_61) ;  /* 0x000014a000017945 */ /* 0x000fe20003800200 */
[----:B------:R-:W-:Y:S02]  /*0630*/  ISETP.GE.AND P4, PT, R0, R9, PT ;  /* 0x000000090000720c */ /* 0x000fe40003f86270 */
[----:B0-----:R-:W-:-:S04]  /*0640*/  ISETP.NE.AND P5, PT, RZ, UR4, PT ;  /* 0x00000004ff007c0c */ /* 0x001fc8000bfa5270 */
[-C--:B-----5:R-:W-:Y:S02]  /*0650*/  FSEL R31, R31, R25.reuse, !P5 ;  /* 0x000000191f1f7208 */ /* 0x0a0fe40006800000 */
[----:B------:R-:W-:Y:S02]  /*0660*/  FSEL R23, R26, R25, !P5 ;  /* 0x000000191a177208 */ /* 0x000fe40006800000 */
[----:B------:R-:W-:Y:S02]  /*0670*/  FSETP.NAN.AND P3, PT, |R31|, |R31|, PT ;  /* 0x4000001f1f00720b */ /* 0x000fe40003f68200 */
[----:B------:R-:W-:Y:S02]  /*0680*/  FSETP.NAN.AND P0, PT, |R23|, |R23|, PT ;  /* 0x400000171700720b */ /* 0x000fe40003f08200 */
[----:B------:R-:W-:Y:S02]  /*0690*/  IADD3 R26, PT, PT, R0, 0x1, -R9 ;  /* 0x00000001001a7810 */ /* 0x000fe40007ffe809 */
[----:B------:R-:W-:-:S02]  /*06a0*/  P2R R27, PR, RZ, 0x20 ;  /* 0x00000020ff1b7803 */ /* 0x000fc40000000000 */
[----:B------:R-:W-:-:S05]  /*06b0*/  SEL R26, R26, RZ, P4 ;  /* 0x000000ff1a1a7207 */ /* 0x000fca0002000000 */
[----:B------:R-:W-:-:S04]  /*06c0*/  @!P3 FSETP.GE.AND P2, PT, R31, R10, PT ;  /* 0x0000000a1f00b20b */ /* 0x000fc80003f46000 */
[----:B------:R-:W-:Y:S02]  /*06d0*/  @!P3 FSETP.NAN.OR P1, PT, |R10|, |R10|, P2 ;  /* 0x4000000a0a00b20b */ /* 0x000fe40001728600 */
[-C--:B------:R-:W-:Y:S02]  /*06e0*/  @!P0 FSETP.GTU.AND P3, PT, R23, R2.reuse, PT ;  /* 0x000000021700820b */ /* 0x080fe40003f6c000 */
[----:B------:R-:W-:Y:S02]  /*06f0*/  SEL R11, R0, R11, P1 ;  /* 0x0000000b000b7207 */ /* 0x000fe40000800000 */
[----:B------:R-:W-:Y:S02]  /*0700*/  PLOP3.LUT P2, PT, PT, PT, PT, 0x8, 0x80 ;  /* 0x000000000080781c */ /* 0x000fe40003f4e170 */
[----:B------:R-:W-:Y:S02]  /*0710*/  @!P0 FSETP.NAN.OR P2, PT, |R2|, |R2|, !P3 ;  /* 0x400000020200820b */ /* 0x000fe40005f48600 */
[----:B------:R-:W-:-:S02]  /*0720*/  ISETP.GE.AND P0, PT, R11, R26, PT ;  /* 0x0000001a0b00720c */ /* 0x000fc40003f06270 */
        /* <DEDUP_REMOVED lines=8> */
[----:B------:R-:W-:Y:S05]  /*07b0*/  @!P5 BRA `(.L_x_63) ;  /* 0x000000080068d947 */ /* 0x000fea0003800000 */
[--C-:B------:R-:W-:Y:S01]  /*07c0*/  IMAD.IADD R10, R0, 0x1, -R26.reuse ;  /* 0x00000001000a7824 */ /* 0x100fe200078e0a1a */
[----:B------:R-:W-:Y:S01]  /*07d0*/  BSSY.RECONVERGENT B2, `(.L_x_64) ;  /* 0x0000051000027945 */ /* 0x000fe20003800200 */
[--C-:B------:R-:W-:Y:S02]  /*07e0*/  IMAD.IADD R28, R29, 0x1, -R26.reuse ;  /* 0x000000011d1c7824 */ /* 0x100fe400078e0a1a */
[----:B------:R-:W-:Y:S01]  /*07f0*/  IMAD.MOV.U32 R11, RZ, RZ, -0x1 ;  /* 0xffffffffff0b7424 */ /* 0x000fe200078e00ff */
[----:B------:R-:W-:Y:S01]  /*0800*/  ISETP.GE.U32.AND P0, PT, R10, 0x7, PT ;  /* 0x000000070a00780c */ /* 0x000fe20003f06070 */
[----:B------:R-:W-:Y:S02]  /*0810*/  IMAD.MOV.U32 R10, RZ, RZ, 0x7fffffff ;  /* 0x7fffffffff0a7424 */ /* 0x000fe400078e00ff */
[----:B------:R-:W-:-:S10]  /*0820*/  IMAD.MOV.U32 R30, RZ, RZ, R26 ;  /* 0x000000ffff1e7224 */ /* 0x000fd400078e001a */
[----:B------:R-:W-:Y:S05]  /*0830*/  @!P0 BRA `(.L_x_65) ;  /* 0x0000000400288947 */ /* 0x000fea0003800000 */
[----:B------:R-:W0:Y:S01]  /*0840*/  LDC.64 R18, c[0x0][0x390] ;  /* 0x0000e400ff127b82 */ /* 0x000e220000000a00 */
[----:B------:R-:W-:Y:S01]  /*0850*/  LOP3.LUT R23, R28, 0xfffffff8, RZ, 0xc0, !PT ;  /* 0xfffffff81c177812 */ /* 0x000fe200078ec0ff */
[----:B------:R-:W-:Y:S01]  /*0860*/  BSSY.RECONVERGENT B3, `(.L_x_65) ;  /* 0x0000047000037945 */ /* 0x000fe20003800200 */
[----:B------:R-:W-:Y:S02]  /*0870*/  IMAD.MOV.U32 R11, RZ, RZ, -0x1 ;  /* 0xffffffffff0b7424 */ /* 0x000fe400078e00ff */
[----:B------:R-:W-:Y:S02]  /*0880*/  IMAD.MOV.U32 R10, RZ, RZ, 0x7fffffff ;  /* 0x7fffffffff0a7424 */ /* 0x000fe400078e00ff */
[----:B------:R-:W-:Y:S02]  /*0890*/  IMAD.MOV.U32 R22, RZ, RZ, R26 ;  /* 0x000000ffff167224 */ /* 0x000fe400078e001a */
[----:B------:R-:W-:-:S07]  /*08a0*/  IMAD.MOV R23, RZ, RZ, -R23 ;  /* 0x000000ffff177224 */ /* 0x000fce00078e0a17 */
.L_x_66:
[----:B0-----:R-:W-:-:S05]  /*08b0*/  IMAD.WIDE R20, R22, 0x4, R18 ;  /* 0x0000000416147825 */ /* 0x001fca00078e0212 */
[----:B------:R-:W2:Y:S04]  /*08c0*/  LDG.E.CONSTANT R33, desc[UR8][R20.64] ;  /* 0x0000000814217981 */ /* 0x000ea8000c1e9900 */
[----:B------:R-:W3:Y:S04]  /*08d0*/  LDG.E.CONSTANT R32, desc[UR8][R20.64+0x4] ;  /* 0x0000040814207981 */ /* 0x000ee8000c1e9900 */
[----:B------:R-:W4:Y:S04]  /*08e0*/  LDG.E.CONSTANT R31, desc[UR8][R20.64+0x8] ;  /* 0x00000808141f7981 */ /* 0x000f28000c1e9900 */
[----:B------:R-:W5:Y:S01]  /*08f0*/  LDG.E.CONSTANT R30, desc[UR8][R20.64+0xc] ;  /* 0x00000c08141e7981 */ /* 0x000f62000c1e9900 */
[----:B------:R-:W-:-:S02]  /*0900*/  PLOP3.LUT P5, PT, PT, PT, PT, 0x8, 0x80 ;  /* 0x000000000080781c */ /* 0x000fc40003fae170 */
[----:B------:R-:W-:Y:S01]  /*0910*/  PLOP3.LUT P4, PT, PT, PT, PT, 0x8, 0x80 ;  /* 0x000000000080781c */ /* 0x000fe20003f8e170 */
[----:B------:R-:W5:Y:S01]  /*0920*/  LDG.E.CONSTANT R35, desc[UR8][R20.64+0x14] ;  /* 0x0000140814237981 */ /* 0x000f62000c1e9900 */
[----:B--2---:R-:W-:-:S13]  /*0930*/  FSETP.NAN.AND P1, PT, |R33|, |R33|, PT ;  /* 0x400000212100720b */ /* 0x004fda0003f28200 */
[----:B------:R-:W-:-:S04]  /*0940*/  @!P1 FSETP.GT.AND P0, PT, R33, R10, PT ;  /* 0x0000000a2100920b */ /* 0x000fc80003f04000 */
[----:B------:R-:W-:-:S04]  /*0950*/  @!P1 FSETP.NAN.OR P5, PT, |R10|, |R10|, P0 ;  /* 0x4000000a0a00920b */ /* 0x000fc800007a8600 */
[----:B------:R-:W-:Y:S02]  /*0960*/  FSEL R33, R33, R10, P5 ;  /* 0x0000000a21217208 */ /* 0x000fe40002800000 */
[----:B------:R-:W2:Y:S01]  /*0970*/  LDG.E.CONSTANT R10, desc[UR8][R20.64+0x10] ;  /* 0x00001008140a7981 */ /* 0x000ea2000c1e9900 */
[----:B---3--:R-:W-:Y:S02]  /*0980*/  FSETP.NAN.AND P2, PT, |R32|, |R32|, PT ;  /* 0x400000202000720b */ /* 0x008fe40003f48200 */
[----:B----4-:R-:W-:-:S11]  /*0990*/  FSETP.NAN.AND P1, PT, |R31|, |R31|, PT ;  /* 0x4000001f1f00720b */ /* 0x010fd60003f28200 */
[----:B------:R-:W-:-:S04]  /*09a0*/  @!P2 FSETP.GT.AND P0, PT, R32, R33, PT ;  /* 0x000000212000a20b */ /* 0x000fc80003f04000 */
[----:B------:R-:W-:-:S04]  /*09b0*/  @!P2 FSETP.NAN.OR P4, PT, |R33|, |R33|, P0 ;  /* 0x400000212100a20b */ /* 0x000fc80000788600 */
[----:B------:R-:W-:Y:S02]  /*09c0*/  FSEL R32, R32, R33, P4 ;  /* 0x0000002120207208 */ /* 0x000fe40002000000 */
[----:B-----5:R-:W-:Y:S02]  /*09d0*/  FSETP.NAN.AND P2, PT, |R30|, |R30|, PT ;  /* 0x4000001e1e00720b */ /* 0x020fe40003f48200 */
[-C--:B------:R-:W-:Y:S02]  /*09e0*/  @!P1 FSETP.GT.AND P3, PT, R31, R32.reuse, PT ;  /* 0x000000201f00920b */ /* 0x080fe40003f64000 */
[----:B------:R-:W-:Y:S02]  /*09f0*/  PLOP3.LUT P0, PT, PT, PT, PT, 0x8, 0x80 ;  /* 0x000000000080781c */ /* 0x000fe40003f0e170 */
[----:B------:R-:W-:-:S04]  /*0a00*/  @!P1 FSETP.NAN.OR P0, PT, |R32|, |R32|, P3 ;  /* 0x400000202000920b */ /* 0x000fc80001f08600 */
[----:B------:R-:W-:-:S04]  /*0a10*/  FSEL R31, R31, R32, P0 ;  /* 0x000000201f1f7208 */ /* 0x000fc80000000000 */
[-C--:B------:R-:W-:Y:S02]  /*0a20*/  @!P2 FSETP.GT.AND P1, PT, R30, R31.reuse, PT ;  /* 0x0000001f1e00a20b */ /* 0x080fe40003f24000 */
[----:B------:R-:W-:Y:S02]  /*0a30*/  PLOP3.LUT P3, PT, PT, PT, PT, 0x8, 0x80 ;  /* 0x000000000080781c */ /* 0x000fe40003f6e170 */
[----:B------:R-:W-:-:S04]  /*0a40*/  @!P2 FSETP.NAN.OR P3, PT, |R31|, |R31|, P1 ;  /* 0x4000001f1f00a20b */ /* 0x000fc80000f68600 */
[----:B------:R-:W-:Y:S02]  /*0a50*/  FSEL R31, R30, R31, P3 ;  /* 0x0000001f1e1f7208 */ /* 0x000fe40001800000 */
[----:B------:R-:W-:Y:S02]  /*0a60*/  PLOP3.LUT P2, PT, PT, PT, PT, 0x8, 0x80 ;  /* 0x000000000080781c */ /* 0x000fe40003f4e170 */
[----:B--2---:R-:W-:-:S13]  /*0a70*/  FSETP.NAN.AND P1, PT, |R10|, |R10|, PT ;  /* 0x4000000a0a00720b */ /* 0x004fda0003f28200 */
[----:B------:R-:W-:-:S04]  /*0a80*/  @!P1 FSETP.GT.AND P6, PT, R10, R31, PT ;  /* 0x0000001f0a00920b */ /* 0x000fc80003fc4000 */
[----:B------:R-:W-:-:S04]  /*0a90*/  @!P1 FSETP.NAN.OR P2, PT, |R31|, |R31|, P6 ;  /* 0x4000001f1f00920b */ /* 0x000fc80003748600 */
[----:B------:R-:W-:Y:S02]  /*0aa0*/  FSEL R10, R10, R31, P2 ;  /* 0x0000001f0a0a7208 */ /* 0x000fe40001000000 */
[----:B------:R-:W2:Y:S01]  /*0ab0*/  LDG.E.CONSTANT R31, desc[UR8][R20.64+0x18] ;  /* 0x00001808141f7981 */ /* 0x000ea2000c1e9900 */
[----:B------:R-:W-:Y:S02]  /*0ac0*/  FSETP.NAN.AND P6, PT, |R35|, |R35|, PT ;  /* 0x400000232300720b */ /* 0x000fe40003fc8200 */
[----:B------:R-:W-:Y:S02]  /*0ad0*/  P2R R33, PR, RZ, 0x10 ;  /* 0x00000010ff217803 */ /* 0x000fe40000000000 */
[----:B------:R-:W-:Y:S02]  /*0ae0*/  P2R R34, PR, RZ, 0x20 ;  /* 0x00000020ff227803 */ /* 0x000fe40000000000 */
[----:B------:R-:W-:-:S07]  /*0af0*/  PLOP3.LUT P1, PT, PT, PT, PT, 0x8, 0x80 ;  /* 0x000000000080781c */ /* 0x000fce0003f2e170 */
[----:B------:R-:W-:-:S04]  /*0b00*/  @!P6 FSETP.GT.AND P5, PT, R35, R10, PT ;  /* 0x0000000a2300e20b */ /* 0x000fc80003fa4000 */
[----:B------:R-:W-:-:S04]  /*0b10*/  @!P6 FSETP.NAN.OR P1, PT, |R10|, |R10|, P5 ;  /* 0x4000000a0a00e20b */ /* 0x000fc80002f28600 */
[----:B------:R-:W-:Y:S02]  /*0b20*/  FSEL R10, R35, R10, P1 ;  /* 0x0000000a230a7208 */ /* 0x000fe40000800000 */
[----:B------:R-:W-:Y:S02]  /*0b30*/  PLOP3.LUT P6, PT, PT, PT, PT, 0x8, 0x80 ;  /* 0x000000000080781c */ /* 0x000fe40003fce170 */
[----:B--2---:R-:W-:-:S13]  /*0b40*/  FSETP.NAN.AND P4, PT, |R31|, |R31|, PT ;  /* 0x4000001f1f00720b */ /* 0x004fda0003f88200 */
[----:B------:R-:W-:-:S04]  /*0b50*/  @!P4 FSETP.GT.AND P5, PT, R31, R10, PT ;  /* 0x0000000a1f00c20b */ /* 0x000fc80003fa4000 */
[----:B------:R-:W-:Y:S02]  /*0b60*/  @!P4 FSETP.NAN.OR P6, PT, |R10|, |R10|, P5 ;  /* 0x4000000a0a00c20b */ /* 0x000fe40002fc8600 */
[----:B------:R-:W-:Y:S02]  /*0b70*/  ISETP.NE.AND P4, PT, R33, RZ, PT ;  /* 0x000000ff2100720c */ /* 0x000fe40003f85270 */
[----:B------:R-:W2:Y:S01]  /*0b80*/  LDG.E.CONSTANT R33, desc[UR8][R20.64+0x1c] ;  /* 0x00001c0814217981 */ /* 0x000ea2000c1e9900 */
[----:B------:R-:W-:-:S04]  /*0b90*/  ISETP.NE.AND P5, PT, R34, RZ, PT ;  /* 0x000000ff2200720c */ /* 0x000fc80003fa5270 */
[----:B------:R-:W-:-:S06]  /*0ba0*/  SEL R11, R22, R11, P5 ;  /* 0x0000000b160b7207 */ /* 0x000fcc0002800000 */
[C---:B------:R-:W-:Y:S01]  /*0bb0*/  @P4 VIADD R11, R22.reuse, 0x1 ;  /* 0x00000001160b4836 */ /* 0x040fe20000000000 */
[----:B------:R-:W-:Y:S01]  /*0bc0*/  FSEL R10, R31, R10, P6 ;  /* 0x0000000a1f0a7208 */ /* 0x000fe20003000000 */
[C---:B------:R-:W-:Y:S02]  /*0bd0*/  @P0 VIADD R11, R22.reuse, 0x2 ;  /* 0x00000002160b0836 */ /* 0x040fe40000000000 */
[----:B------:R-:W-:Y:S02]  /*0be0*/  VIADD R23, R23, 0x8 ;  /* 0x0000000817177836 */ /* 0x000fe40000000000 */
[C---:B------:R-:W-:Y:S01]  /*0bf0*/  @P3 VIADD R11, R22.reuse, 0x3 ;  /* 0x00000003160b3836 */ /* 0x040fe20000000000 */
[----:B------:R-:W-:Y:S01]  /*0c00*/  PLOP3.LUT P3, PT, PT, PT, PT, 0x8, 0x80 ;  /* 0x000000000080781c */ /* 0x000fe20003f6e170 */
[C---:B------:R-:W-:Y:S02]  /*0c10*/  @P2 VIADD R11, R22.reuse, 0x4 ;  /* 0x00000004160b2836 */ /* 0x040fe40000000000 */
[----:B------:R-:W-:-:S02]  /*0c20*/  VIADD R30, R22, 0x8 ;  /* 0x00000008161e7836 */ /* 0x000fc40000000000 */
[C---:B------:R-:W-:Y:S02]  /*0c30*/  @P1 VIADD R11, R22.reuse, 0x5 ;  /* 0x00000005160b1836 */ /* 0x040fe40000000000 */
[----:B------:R-:W-:Y:S01]  /*0c40*/  @P6 VIADD R11, R22, 0x6 ;  /* 0x00000006160b6836 */ /* 0x000fe20000000000 */
[----:B--2---:R-:W-:-:S13]  /*0c50*/  FSETP.NAN.AND P4, PT, |R33|, |R33|, PT ;  /* 0x400000212100720b */ /* 0x004fda0003f88200 */
[----:B------:R-:W-:-:S04]  /*0c60*/  @!P4 FSETP.GT.AND P0, PT, R33, R10, PT ;  /* 0x0000000a2100c20b */ /* 0x000fc80003f04000 */
[-C--:B------:R-:W-:Y:S02]  /*0c70*/  @!P4 FSETP.NAN.OR P3, PT, |R10|, |R10|.reuse, P0 ;  /* 0x4000000a0a00c20b */ /* 0x080fe40000768600 */
[----:B------:R-:W-:Y:S02]  /*0c80*/  ISETP.NE.AND P0, PT, R23, RZ, PT ;  /* 0x000000ff1700720c */ /* 0x000fe40003f05270 */
[----:B------:R-:W-:-:S09]  /*0c90*/  FSEL R10, R33, R10, P3 ;  /* 0x0000000a210a7208 */ /* 0x000fd20001800000 */
[----:B------:R-:W-:Y:S02]  /*0ca0*/  @P3 VIADD R11, R22, 0x7 ;  /* 0x00000007160b3836 */ /* 0x000fe40000000000 */
[----:B------:R-:W-:Y:S01]  /*0cb0*/  IMAD.MOV.U32 R22, RZ, RZ, R30 ;  /* 0x000000ffff167224 */ /* 0x000fe200078e001e */
[----:B------:R-:W-:Y:S06]  /*0cc0*/  @P0 BRA `(.L_x_66) ;  /* 0xfffffff800f80947 */ /* 0x000fec000383ffff */
[----:B------:R-:W-:Y:S05]  /*0cd0*/  BSYNC.RECONVERGENT B3 ;  /* 0x0000000000037941 */ /* 0x000fea0003800200 */
.L_x_65:
[----:B------:R-:W-:Y:S05]  /*0ce0*/  BSYNC.RECONVERGENT B2 ;  /* 0x0000000000027941 */ /* 0x000fea0003800200 */
.L_x_64:
[----:B------:R-:W-:-:S04]  /*0cf0*/  LOP3.LUT R21, R28, 0x7, RZ, 0xc0, !PT ;  /* 0x000000071c157812 */ /* 0x000fc800078ec0ff */
[----:B------:R-:W-:-:S13]  /*0d00*/  ISETP.NE.AND P0, PT, R21, RZ, PT ;  /* 0x000000ff1500720c */ /* 0x000fda0003f05270 */
[----:B------:R-:W-:Y:S05]  /*0d10*/  @!P0 BRA `(.L_x_62) ;  /* 0x0000000c00688947 */ /* 0x000fea0003800000 */
[----:B------:R-:W-:Y:S01]  /*0d20*/  LOP3.LUT R20, R28, 0x3, RZ, 0xc0, !PT ;  /* 0x000000031c147812 */ /* 0x000fe200078ec0ff */
[----:B------:R-:W-:Y:S01]  /*0d30*/  BSSY.RECONVERGENT B2, `(.L_x_67) ;  /* 0x0000025000027945 */ /* 0x000fe20003800200 */
[----:B------:R-:W-:Y:S02]  /*0d40*/  ISETP.GE.U32.AND P0, PT, R21, 0x4, PT ;  /* 0x000000041500780c */ /* 0x000fe40003f06070 */
[----:B------:R-:W-:-:S05]  /*0d50*/  VIMNMX.U32 R20, PT, PT, R20, 0x2, PT ;  /* 0x0000000214147848 */ /* 0x000fca0003fe0000 */
[----:B------:R-:W-:-:S04]  /*0d60*/  IMAD.SHL.U32 R22, R20, 0x4, RZ ;  /* 0x0000000414167824 */ /* 0x000fc800078e00ff */
[----:B------:R-:W0:Y:S02]  /*0d70*/  LDC R20, c[0x2][R22+0xc] ;  /* 0x0080030016147b82 */ /* 0x000e240000000800 */
[----:B0-----:R-:W-:Y:S01]  /*0d80*/  SHF.R.S32.HI R21, RZ, 0x1f, R20 ;  /* 0x0000001fff157819 */ /* 0x001fe20000011414 */
[----:B------:R-:W-:Y:S06]  /*0d90*/  @!P0 BRA `(.L_x_68) ;  /* 0x0000000000788947 */ /* 0x000fec0003800000 */
[----:B------:R-:W-:-:S05]  /*0da0*/  IMAD.WIDE R22, R30, 0x4, R18 ;  /* 0x000000041e167825 */ /* 0x000fca00078e0212 */
[----:B------:R-:W2:Y:S04]  /*0db0*/  LDG.E.CONSTANT R31, desc[UR8][R22.64] ;  /* 0x00000008161f7981 */ /* 0x000ea8000c1e9900 */
[----:B------:R-:W3:Y:S04]  /*0dc0*/  LDG.E.CONSTANT R33, desc[UR8][R22.64+0x4] ;  /* 0x0000040816217981 */ /* 0x000ee8000c1e9900 */
[----:B------:R-:W4:Y:S04]  /*0dd0*/  LDG.E.CONSTANT R35, desc[UR8][R22.64+0x8] ;  /* 0x0000080816237981 */ /* 0x000f28000c1e9900 */
[----:B------:R-:W5:Y:S01]  /*0de0*/  LDG.E.CONSTANT R37, desc[UR8][R22.64+0xc] ;  /* 0x00000c0816257981 */ /* 0x000f62000c1e9900 */
[----:B------:R-:W-:-:S02]  /*0df0*/  PLOP3.LUT P0, PT, PT, PT, PT, 0x8, 0x80 ;  /* 0x000000000080781c */ /* 0x000fc40003f0e170 */
        /* <DEDUP_REMOVED lines=24> */
.L_x_68:
[----:B------:R-:W-:Y:S05]  /*0f80*/  BSYNC.RECONVERGENT B2 ;  /* 0x0000000000027941 */ /* 0x000fea0003800200 */
.L_x_67:
[----:B------:R-:W-:Y:S05]  /*0f90*/  BRX R20 -0xfa0                                                            (*"BRANCH_TARGETS .L_x_62,.L_x_104,.L_x_105"*) ;  /* 0xfffffff014187949 */ /* 0x000fea000383ffff */
.L_x_105:
[----:B------:R-:W-:-:S05]  /*0fa0*/  IMAD.WIDE R20, R30, 0x4, R18 ;  /* 0x000000041e147825 */ /* 0x000fca00078e0212 */
[----:B------:R-:W2:Y:S04]  /*0fb0*/  LDG.E.CONSTANT R23, desc[UR8][R20.64] ;  /* 0x0000000814177981 */ /* 0x000ea8000c1e9900 */
        /* <DEDUP_REMOVED lines=14> */
.L_x_104:
[----:B------:R-:W-:-:S04]  /*10a0*/  LOP3.LUT R28, R28, 0x1, RZ, 0xc0, !PT ;  /* 0x000000011c1c7812 */ /* 0x000fc800078ec0ff */
[----:B------:R-:W-:-:S13]  /*10b0*/  ISETP.NE.U32.AND P0, PT, R28, 0x1, PT ;  /* 0x000000011c00780c */ /* 0x000fda0003f05070 */
[----:B------:R-:W-:Y:S05]  /*10c0*/  @P0 BRA `(.L_x_62) ;  /* 0x00000008007c0947 */ /* 0x000fea0003800000 */
[----:B------:R-:W-:-:S06]  /*10d0*/  IMAD.WIDE R18, R30, 0x4, R18 ;  /* 0x000000041e127825 */ /* 0x000fcc00078e0212 */
[----:B------:R-:W2:Y:S01]  /*10e0*/  LDG.E.CONSTANT R19, desc[UR8][R18.64] ;  /* 0x0000000812137981 */ /* 0x000ea2000c1e9900 */
[----:B------:R-:W-:Y:S02]  /*10f0*/  PLOP3.LUT P0, PT, PT, PT, PT, 0x8, 0x80 ;  /* 0x000000000080781c */ /* 0x000fe40003f0e170 */
[----:B--2---:R-:W-:-:S13]  /*1100*/  FSETP.NAN.AND P2, PT, |R19|, |R19|, PT ;  /* 0x400000131300720b */ /* 0x004fda0003f48200 */
[----:B------:R-:W-:-:S04]  /*1110*/  @!P2 FSETP.GT.AND P1, PT, R19, R10, PT ;  /* 0x0000000a1300a20b */ /* 0x000fc80003f24000 */
[----:B------:R-:W-:-:S04]  /*1120*/  @!P2 FSETP.NAN.OR P0, PT, |R10|, |R10|, P1 ;  /* 0x4000000a0a00a20b */ /* 0x000fc80000f08600 */
[----:B------:R-:W-:Y:S02]  /*1130*/  SEL R11, R30, R11, P0 ;  /* 0x0000000b1e0b7207 */ /* 0x000fe40000000000 */
[----:B------:R-:W-:Y:S01]  /*1140*/  FSEL R10, R19, R10, P0 ;  /* 0x0000000a130a7208 */ /* 0x000fe20000000000 */
[----:B------:R-:W-:Y:S06]  /*1150*/  BRA `(.L_x_62) ;  /* 0x0000000800587947 */ /* 0x000fec0003800000 */
.L_x_63:
        /* <DEDUP_REMOVED lines=10> */
[----:B------:R-:W-:Y:S02]  /*1200*/  IMAD.MOV.U32 R22, RZ, RZ, RZ ;  /* 0x000000ffff167224 */ /* 0x000fe400078e00ff */
[----:B------:R-:W-:Y:S02]  /*1210*/  IMAD.MOV.U32 R11, RZ, RZ, -0x1 ;  /* 0xffffffffff0b7424 */ /* 0x000fe400078e00ff */
[----:B------:R-:W-:Y:S02]  /*1220*/  IMAD.MOV.U32 R10, RZ, RZ, 0x7fffffff ;  /* 0x7fffffffff0a7424 */ /* 0x000fe400078e00ff */
[----:B------:R-:W-:-:S07]  /*1230*/  IMAD.MOV.U32 R28, RZ, RZ, R26 ;  /* 0x000000ffff1c7224 */ /* 0x000fce00078e001a */
.L_x_71:
[----:B0-----:R-:W-:-:S05]  /*1240*/  IMAD.WIDE R18, R28, 0x4, R20 ;  /* 0x000000041c127825 */ /* 0x001fca00078e0214 */
[----:B------:R-:W2:Y:S04]  /*1250*/  LDG.E.CONSTANT R33, desc[UR8][R18.64] ;  /* 0x0000000812217981 */ /* 0x000ea8000c1e9900 */
[----:B------:R-:W3:Y:S04]  /*1260*/  LDG.E.CONSTANT R32, desc[UR8][R18.64+0x4] ;  /* 0x0000040812207981 */ /* 0x000ee8000c1e9900 */
[----:B------:R-:W4:Y:S01]  /*1270*/  LDG.E.CONSTANT R31, desc[UR8][R18.64+0x8] ;  /* 0x00000808121f7981 */ /* 0x000f22000c1e9900 */
[----:B------:R-:W-:Y:S02]  /*1280*/  PLOP3.LUT P5, PT, PT, PT, PT, 0x8, 0x80 ;  /* 0x000000000080781c */ /* 0x000fe40003fae170 */
[----:B--2---:R-:W-:-:S13]  /*1290*/  FSETP.NAN.AND P1, PT, |R33|, |R33|, PT ;  /* 0x400000212100720b */ /* 0x004fda0003f28200 */
[----:B------:R-:W-:-:S04]  /*12a0*/  @!P1 FSETP.GT.AND P0, PT, R33, R10, PT ;  /* 0x0000000a2100920b */ /* 0x000fc80003f04000 */
[----:B------:R-:W-:-:S04]  /*12b0*/  @!P1 FSETP.NAN.OR P5, PT, |R10|, |R10|, P0 ;  /* 0x4000000a0a00920b */ /* 0x000fc800007a8600 */
[----:B------:R-:W-:Y:S02]  /*12c0*/  FSEL R35, R33, R10, P5 ;  /* 0x0000000a21237208 */ /* 0x000fe40002800000 */
[----:B------:R-:W2:Y:S04]  /*12d0*/  LDG.E.CONSTANT R33, desc[UR8][R18.64+0xc] ;  /* 0x00000c0812217981 */ /* 0x000ea8000c1e9900 */
[----:B------:R-:W5:Y:S01]  /*12e0*/  LDG.E.CONSTANT R10, desc[UR8][R18.64+0x10] ;  /* 0x00001008120a7981 */ /* 0x000f62000c1e9900 */
[----:B---3--:R-:W-:Y:S02]  /*12f0*/  FSETP.NAN.AND P1, PT, |R32|, |R32|, PT ;  /* 0x400000202000720b */ /* 0x008fe40003f28200 */
[----:B----4-:R-:W-:Y:S02]  /*1300*/  FSETP.NAN.AND P3, PT, |R31|, |R31|, PT ;  /* 0x4000001f1f00720b */ /* 0x010fe40003f68200 */
[----:B------:R-:W-:-:S09]  /*1310*/  PLOP3.LUT P4, PT, PT, PT, PT, 0x8, 0x80 ;  /* 0x000000000080781c */ /* 0x000fd20003f8e170 */
[----:B------:R-:W-:-:S04]  /*1320*/  @!P1 FSETP.GT.AND P0, PT, R32, R35, PT ;  /* 0x000000232000920b */ /* 0x000fc80003f04000 */
[----:B------:R-:W-:-:S04]  /*1330*/  @!P1 FSETP.NAN.OR P4, PT, |R35|, |R35|, P0 ;  /* 0x400000232300920b */ /* 0x000fc80000788600 */
[----:B------:R-:W-:-:S04]  /*1340*/  FSEL R36, R32, R35, P4 ;  /* 0x0000002320247208 */ /* 0x000fc80002000000 */
[-C--:B------:R-:W-:Y:S02]  /*1350*/  @!P3 FSETP.GT.AND P2, PT, R31, R36.reuse, PT ;  /* 0x000000241f00b20b */ /* 0x080fe40003f44000 */
[----:B------:R-:W-:Y:S02]  /*1360*/  PLOP3.LUT P0, PT, PT, PT, PT, 0x8, 0x80 ;  /* 0x000000000080781c */ /* 0x000fe40003f0e170 */
[----:B------:R-:W-:-:S04]  /*1370*/  @!P3 FSETP.NAN.OR P0, PT, |R36|, |R36|, P2 ;  /* 0x400000242400b20b */ /* 0x000fc80001708600 */
[----:B------:R-:W-:Y:S02]  /*1380*/  FSEL R36, R31, R36, P0 ;  /* 0x000000241f247208 */ /* 0x000fe40000000000 */
[----:B------:R-:W-:Y:S01]  /*1390*/  PLOP3.LUT P3, PT, PT, PT, PT, 0x8, 0x80 ;  /* 0x000000000080781c */ /* 0x000fe20003f6e170 */
[----:B------:R-:W3:Y:S01]  /*13a0*/  LDG.E.CONSTANT R31, desc[UR8][R18.64+0x14] ;  /* 0x00001408121f7981 */ /* 0x000ee2000c1e9900 */
[----:B--2---:R-:W-:-:S13]  /*13b0*/  FSETP.NAN.AND P1, PT, |R33|, |R33|, PT ;  /* 0x400000212100720b */ /* 0x004fda0003f28200 */
[----:B------:R-:W-:-:S04]  /*13c0*/  @!P1 FSETP.GT.AND P2, PT, R33, R36, PT ;  /* 0x000000242100920b */ /* 0x000fc80003f44000 */
[----:B------:R-:W-:Y:S02]  /*13d0*/  @!P1 FSETP.NAN.OR P3, PT, |R36|, |R36|, P2 ;  /* 0x400000242400920b */ /* 0x000fe40001768600 */
[----:B-----5:R-:W-:Y:S02]  /*13e0*/  FSETP.NAN.AND P1, PT, |R10|, |R10|, PT ;  /* 0x4000000a0a00720b */ /* 0x020fe40003f28200 */
[----:B------:R-:W-:Y:S02]  /*13f0*/  FSEL R33, R33, R36, P3 ;  /* 0x0000002421217208 */ /* 0x000fe40001800000 */
[----:B------:R-:W-:-:S09]  /*1400*/  PLOP3.LUT P2, PT, PT, PT, PT, 0x8, 0x80 ;  /* 0x000000000080781c */ /* 0x000fd20003f4e170 */
[----:B------:R-:W-:-:S04]  /*1410*/  @!P1 FSETP.GT.AND P6, PT, R10, R33, PT ;  /* 0x000000210a00920b */ /* 0x000fc80003fc4000 */
[----:B------:R-:W-:-:S04]  /*1420*/  @!P1 FSETP.NAN.OR P2, PT, |R33|, |R33|, P6 ;  /* 0x400000212100920b */ /* 0x000fc80003748600 */
[----:B------:R-:W-:Y:S02]  /*1430*/  FSEL R36, R10, R33, P2 ;  /* 0x000000210a247208 */ /* 0x000fe40001000000 */
[----:B------:R-:W2:Y:S04]  /*1440*/  LDG.E.CONSTANT R10, desc[UR8][R18.64+0x18] ;  /* 0x00001808120a7981 */ /* 0x000ea8000c1e9900 */
[----:B------:R-:W4:Y:S01]  /*1450*/  LDG.E.CONSTANT R33, desc[UR8][R18.64+0x1c] ;  /* 0x00001c0812217981 */ /* 0x000f22000c1e9900 */
[----:B---3--:R-:W-:Y:S02]  /*1460*/  FSETP.NAN.AND P6, PT, |R31|, |R31|, PT ;  /* 0x4000001f1f00720b */ /* 0x008fe40003fc8200 */
[----:B------:R-:W-:Y:S02]  /*1470*/  P2R R32, PR, RZ, 0x10 ;  /* 0x00000010ff207803 */ /* 0x000fe40000000000 */
[----:B------:R-:W-:-:S02]  /*1480*/  P2R R34, PR, RZ, 0x20 ;  /* 0x00000020ff227803 */ /* 0x000fc40000000000 */
[----:B------:R-:W-:-:S07]  /*1490*/  PLOP3.LUT P1, PT, PT, PT, PT, 0x8, 0x80 ;  /* 0x000000000080781c */ /* 0x000fce0003f2e170 */
[----:B------:R-:W-:-:S04]  /*14a0*/  @!P6 FSETP.GT.AND P5, PT, R31, R36, PT ;  /* 0x000000241f00e20b */ /* 0x000fc80003fa4000 */
[----:B------:R-:W-:-:S04]  /*14b0*/  @!P6 FSETP.NAN.OR P1, PT, |R36|, |R36|, P5 ;  /* 0x400000242400e20b */ /* 0x000fc80002f28600 */
[----:B------:R-:W-:Y:S02]  /*14c0*/  FSEL R31, R31, R36, P1 ;  /* 0x000000241f1f7208 */ /* 0x000fe40000800000 */
[----:B------:R-:W-:Y:S01]  /*14d0*/  PLOP3.LUT P6, PT, PT, PT, PT, 0x8, 0x80 ;  /* 0x000000000080781c */ /* 0x000fe20003fce170 */
[----:B------:R-:W-:Y:S01]  /*14e0*/  VIADD R22, R22, 0x8 ;  /* 0x0000000816167836 */ /* 0x000fe20000000000 */
[----:B--2---:R-:W-:-:S13]  /*14f0*/  FSETP.NAN.AND P4, PT, |R10|, |R10|, PT ;  /* 0x4000000a0a00720b */ /* 0x004fda0003f88200 */
[----:B------:R-:W-:-:S04]  /*1500*/  @!P4 FSETP.GT.AND P5, PT, R10, R31, PT ;  /* 0x0000001f0a00c20b */ /* 0x000fc80003fa4000 */
[----:B------:R-:W-:Y:S02]  /*1510*/  @!P4 FSETP.NAN.OR P6, PT, |R31|, |R31|, P5 ;  /* 0x4000001f1f00c20b */ /* 0x000fe40002fc8600 */
        /* <DEDUP_REMOVED lines=9> */
[----:B------:R-:W-:-:S04]  /*15b0*/  @!P4 FSETP.GT.AND P0, PT, R33, R10, PT ;  /* 0x0000000a2100c20b */ /* 0x000fc80003f04000 */
[-C--:B------:R-:W-:Y:S02]  /*15c0*/  @!P4 FSETP.NAN.OR P3, PT, |R10|, |R10|.reuse, P0 ;  /* 0x4000000a0a00c20b */ /* 0x080fe40000768600 */
[----:B------:R-:W-:Y:S01]  /*15d0*/  ISETP.NE.AND P0, PT, R22, R23, PT ;  /* 0x000000171600720c */ /* 0x000fe20003f05270 */
[C---:B------:R-:W-:Y:S02]  /*15e0*/  @P2 VIADD R11, R28.reuse, 0x4 ;  /* 0x000000041c0b2836 */ /* 0x040fe40000000000 */
[C---:B------:R-:W-:Y:S02]  /*15f0*/  @P1 VIADD R11, R28.reuse, 0x5 ;  /* 0x000000051c0b1836 */ /* 0x040fe40000000000 */
[----:B------:R-:W-:Y:S01]  /*1600*/  @P6 VIADD R11, R28, 0x6 ;  /* 0x000000061c0b6836 */ /* 0x000fe20000000000 */
[----:B------:R-:W-:-:S05]  /*1610*/  FSEL R10, R33, R10, P3 ;  /* 0x0000000a210a7208 */ /* 0x000fca0001800000 */
[C---:B------:R-:W-:Y:S02]  /*1620*/  @P3 VIADD R11, R28.reuse, 0x7 ;  /* 0x000000071c0b3836 */ /* 0x040fe40000000000 */
[----:B------:R-:W-:Y:S01]  /*1630*/  VIADD R28, R28, 0x8 ;  /* 0x000000081c1c7836 */ /* 0x000fe20000000000 */
[----:B------:R-:W-:Y:S06]  /*1640*/  @P0 BRA `(.L_x_71) ;  /* 0xfffffff800fc0947 */ /* 0x000fec000383ffff */
.L_x_70:
[----:B------:R-:W-:Y:S05]  /*1650*/  BSYNC.RECONVERGENT B2 ;  /* 0x0000000000027941 */ /* 0x000fea0003800200 */
.L_x_69:
        /* <DEDUP_REMOVED lines=41> */
.L_x_73:
[----:B------:R-:W-:Y:S05]  /*18f0*/  BSYNC.RECONVERGENT B2 ;  /* 0x0000000000027941 */ /* 0x000fea0003800200 */
.L_x_72:
[----:B------:R-:W-:Y:S05]  /*1900*/  BRX R18 -0x1910                                                           (*"BRANCH_TARGETS .L_x_62,.L_x_108,.L_x_109"*) ;  /* 0xffffffe412bc7949 */ /* 0x000fea000383ffff */
.L_x_109:
        /* <DEDUP_REMOVED lines=16> */
.L_x_108:
        /* <DEDUP_REMOVED lines=11> */
.L_x_62:
[----:B------:R-:W-:Y:S05]  /*1ac0*/  BSYNC.RECONVERGENT B1 ;  /* 0x0000000000017941 */ /* 0x000fea0003800200 */
.L_x_61:
[----:B------:R-:W-:Y:S01]  /*1ad0*/  ISETP.GE.AND P0, PT, R3, R26, PT ;  /* 0x0000001a0300720c */ /* 0x000fe20003f06270 */
[----:B------:R-:W-:-:S12]  /*1ae0*/  BSSY.RECONVERGENT B1, `(.L_x_74) ;  /* 0x000013b000017945 */ /* 0x000fd80003800200 */
[----:B------:R-:W-:Y:S05]  /*1af0*/  @P0 BRA `(.L_x_75) ;  /* 0x0000001000e40947 */ /* 0x000fea0003800000 */
[----:B------:R-:W-:Y:S01]  /*1b00*/  ISETP.GE.AND P0, PT, R0, R26, PT ;  /* 0x0000001a0000720c */ /* 0x000fe20003f06270 */
[----:B------:R-:W-:Y:S02]  /*1b10*/  IMAD.MOV.U32 R2, RZ, RZ, 0x7fffffff ;  /* 0x7fffffffff027424 */ /* 0x000fe400078e00ff */
[----:B------:R-:W-:-:S10]  /*1b20*/  IMAD.MOV.U32 R3, RZ, RZ, -0x1 ;  /* 0xffffffffff037424 */ /* 0x000fd400078e00ff */
[----:B------:R-:W-:Y:S05]  /*1b30*/  @!P0 BRA `(.L_x_75) ;  /* 0x0000001000d48947 */ /* 0x000fea0003800000 */
[----:B------:R-:W-:-:S13]  /*1b40*/  ISETP.NE.AND P1, PT, R27, RZ, PT ;  /* 0x000000ff1b00720c */ /* 0x000fda0003f25270 */
[----:B------:R-:W-:Y:S05]  /*1b50*/  @!P1 BRA `(.L_x_76) ;  /* 0x0000000800689947 */ /* 0x000fea0003800000 */
[--C-:B------:R-:W-:Y:S01]  /*1b60*/  IMAD.IADD R2, R0, 0x1, -R26.reuse ;  /* 0x0000000100027824 */ /* 0x100fe200078e0a1a */
[----:B------:R-:W-:Y:S01]  /*1b70*/  BSSY.RECONVERGENT B2, `(.L_x_77) ;  /* 0x000004f000027945 */ /* 0x000fe20003800200 */
[----:B------:R-:W-:Y:S02]  /*1b80*/  IMAD.IADD R29, R29, 0x1, -R26 ;  /* 0x000000011d1d7824 */ /* 0x000fe400078e0a1a */
[----:B------:R-:W-:Y:S01]  /*1b90*/  IMAD.MOV.U32 R3, RZ, RZ, -0x1 ;  /* 0xffffffffff037424 */ /* 0x000fe200078e00ff */
[----:B------:R-:W-:Y:S01]  /*1ba0*/  ISETP.GE.U32.AND P0, PT, R2, 0x7, PT ;  /* 0x000000070200780c */ /* 0x000fe20003f06070 */
[----:B------:R-:W-:Y:S01]  /*1bb0*/  IMAD.MOV.U32 R2, RZ, RZ, 0x7fffffff ;  /* 0x7fffffffff027424 */ /* 0x000fe200078e00ff */
[----:B------:R-:W-:-:S04]  /*1bc0*/  LOP3.LUT R28, R29, 0x7, RZ, 0xc0, !PT ;  /* 0x000000071d1c7812 */ /* 0x000fc800078ec0ff */
[----:B------:R-:W-:-:S04]  /*1bd0*/  ISETP.NE.AND P1, PT, R28, RZ, PT ;  /* 0x000000ff1c00720c */ /* 0x000fc80003f25270 */
[----:B------:R-:W-:-:S03]  /*1be0*/  P2R R30, PR, RZ, 0x2 ;  /* 0x00000002ff1e7803 */ /* 0x000fc60000000000 */
[----:B------:R-:W-:Y:S06]  /*1bf0*/  @!P0 BRA `(.L_x_78) ;  /* 0x0000000400188947 */ /* 0x000fec0003800000 */
[----:B------:R-:W-:Y:S01]  /*1c00*/  LOP3.LUT R21, R29, 0xfffffff8, RZ, 0xc0, !PT ;  /* 0xfffffff81d157812 */ /* 0x000fe200078ec0ff */
[----:B------:R-:W-:Y:S02]  /*1c10*/  IMAD.MOV.U32 R20, RZ, RZ, RZ ;  /* 0x000000ffff147224 */ /* 0x000fe400078e00ff */
[----:B------:R-:W-:Y:S02]  /*1c20*/  IMAD.MOV.U32 R3, RZ, RZ, -0x1 ;  /* 0xffffffffff037424 */ /* 0x000fe400078e00ff */
[----:B------:R-:W-:-:S07]  /*1c30*/  IMAD.MOV.U32 R2, RZ, RZ, 0x7fffffff ;  /* 0x7fffffffff027424 */ /* 0x000fce00078e00ff */
.L_x_79:
[----:B------:R-:W0:Y:S02]  /*1c40*/  LDC.64 R18, c[0x0][0x390] ;  /* 0x0000e400ff127b82 */ /* 0x000e240000000a00 */
[----:B0-----:R-:W-:-:S05]  /*1c50*/  IMAD.WIDE R18, R26, 0x4, R18 ;  /* 0x000000041a127825 */ /* 0x001fca00078e0212 */
[----:B------:R-:W2:Y:S04]  /*1c60*/  LDG.E.CONSTANT R23, desc[UR8][R18.64] ;  /* 0x0000000812177981 */ /* 0x000ea8000c1e9900 */
[----:B------:R-:W3:Y:S04]  /*1c70*/  LDG.E.CONSTANT R27, desc[UR8][R18.64+0x4] ;  /* 0x00000408121b7981 */ /* 0x000ee8000c1e9900 */
[----:B------:R-:W4:Y:S04]  /*1c80*/  LDG.E.CONSTANT R31, desc[UR8][R18.64+0x8] ;  /* 0x00000808121f7981 */ /* 0x000f28000c1e9900 */
[----:B------:R-:W5:Y:S04]  /*1c90*/  LDG.E.CONSTANT R33, desc[UR8][R18.64+0xc] ;  /* 0x00000c0812217981 */ /* 0x000f68000c1e9900 */
[----:B------:R-:W5:Y:S01]  /*1ca0*/  LDG.E.CONSTANT R22, desc[UR8][R18.64+0x10] ;  /* 0x0000100812167981 */ /* 0x000f62000c1e9900 */
[----:B------:R-:W-:-:S02]  /*1cb0*/  PLOP3.LUT P5, PT, PT, PT, PT, 0x8, 0x80 ;  /* 0x000000000080781c */ /* 0x000fc40003fae170 */
[----:B------:R-:W-:Y:S02]  /*1cc0*/  PLOP3.LUT P4, PT, PT, PT, PT, 0x8, 0x80 ;  /* 0x000000000080781c */ /* 0x000fe40003f8e170 */
[----:B--2---:R-:W-:Y:S02]  /*1cd0*/  FSETP.NAN.AND P1, PT, |R23|, |R23|, PT ;  /* 0x400000171700720b */ /* 0x004fe40003f28200 */
[----:B---3--:R-:W-:-:S11]  /*1ce0*/  FSETP.NAN.AND P0, PT, |R27|, |R27|, PT ;  /* 0x4000001b1b00720b */ /* 0x008fd60003f08200 */
[----:B------:R-:W-:-:S04]  /*1cf0*/  @!P1 FSETP.GEU.AND P2, PT, R23, R2, PT ;  /* 0x000000021700920b */ /* 0x000fc80003f4e000 */
[-C--:B------:R-:W-:Y:S02]  /*1d00*/  @!P1 FSETP.NAN.OR P5, PT, |R2|, |R2|.reuse, !P2 ;  /* 0x400000020200920b */ /* 0x080fe400057a8600 */
[----:B----4-:R-:W-:Y:S02]  /*1d10*/  FSETP.NAN.AND P1, PT, |R31|, |R31|, PT ;  /* 0x4000001f1f00720b */ /* 0x010fe40003f28200 */
[----:B------:R-:W-:Y:S02]  /*1d20*/  FSEL R2, R23, R2, P5 ;  /* 0x0000000217027208 */ /* 0x000fe40002800000 */
[----:B------:R-:W2:Y:S01]  /*1d30*/  LDG.E.CONSTANT R23, desc[UR8][R18.64+0x14] ;  /* 0x0000140812177981 */ /* 0x000ea2000c1e9900 */
        /* <DEDUP_REMOVED lines=10> */
[----:B------:R-:W-:Y:S02]  /*1de0*/  FSEL R2, R31, R2, P0 ;  /* 0x000000021f027208 */ /* 0x000fe40000000000 */
[----:B------:R-:W3:Y:S02]  /*1df0*/  LDG.E.CONSTANT R31, desc[UR8][R18.64+0x18] ;  /* 0x00001808121f7981 */ /* 0x000ee4000c1e9900 */
        /* <DEDUP_REMOVED lines=8> */
[----:B------:R-:W-:Y:S02]  /*1e80*/  PLOP3.LUT P1, PT, PT, PT, PT, 0x8, 0x80 ;  /* 0x000000000080781c */ /* 0x000fe40003f2e170 */
[----:B--2---:R-:W-:-:S13]  /*1e90*/  FSETP.NAN.AND P6, PT, |R23|, |R23|, PT ;  /* 0x400000171700720b */ /* 0x004fda0003fc8200 */
[----:B------:R-:W-:-:S04]  /*1ea0*/  @!P6 FSETP.GEU.AND P5, PT, R23, R22, PT ;  /* 0x000000161700e20b */ /* 0x000fc80003fae000 */
[----:B------:R-:W-:-:S04]  /*1eb0*/  @!P6 FSETP.NAN.OR P1, PT, |R22|, |R22|, !P5 ;  /* 0x400000161600e20b */ /* 0x000fc80006f28600 */
[----:B------:R-:W-:Y:S02]  /*1ec0*/  FSEL R22, R23, R22, P1 ;  /* 0x0000001617167208 */ /* 0x000fe40000800000 */
[----:B------:R-:W2:Y:S01]  /*1ed0*/  LDG.E.CONSTANT R23, desc[UR8][R18.64+0x1c] ;  /* 0x00001c0812177981 */ /* 0x000ea2000c1e9900 */
[----:B---3--:R-:W-:Y:S02]  /*1ee0*/  FSETP.NAN.AND P4, PT, |R31|, |R31|, PT ;  /* 0x4000001f1f00720b */ /* 0x008fe40003f88200 */
[----:B------:R-:W-:-:S11]  /*1ef0*/  PLOP3.LUT P6, PT, PT, PT, PT, 0x8, 0x80 ;  /* 0x000000000080781c */ /* 0x000fd60003fce170 */
[----:B------:R-:W-:-:S04]  /*1f00*/  @!P4 FSETP.GEU.AND P5, PT, R31, R22, PT ;  /* 0x000000161f00c20b */ /* 0x000fc80003fae000 */
[----:B------:R-:W-:Y:S02]  /*1f10*/  @!P4 FSETP.NAN.OR P6, PT, |R22|, |R22|, !P5 ;  /* 0x400000161600c20b */ /* 0x000fe40006fc8600 */
[----:B------:R-:W-:Y:S02]  /*1f20*/  ISETP.NE.AND P4, PT, R27, RZ, PT ;  /* 0x000000ff1b00720c */ /* 0x000fe40003f85270 */
[----:B------:R-:W-:-:S04]  /*1f30*/  ISETP.NE.AND P5, PT, R32, RZ, PT ;  /* 0x000000ff2000720c */ /* 0x000fc80003fa5270 */
[----:B------:R-:W-:-:S07]  /*1f40*/  SEL R3, R26, R3, P5 ;  /* 0x000000031a037207 */ /* 0x000fce0002800000 */
[C---:B------:R-:W-:Y:S01]  /*1f50*/  @P4 VIADD R3, R26.reuse, 0x1 ;  /* 0x000000011a034836 */ /* 0x040fe20000000000 */
[----:B------:R-:W-:Y:S01]  /*1f60*/  FSEL R2, R31, R22, P6 ;  /* 0x000000161f027208 */ /* 0x000fe20003000000 */
[----:B------:R-:W-:Y:S02]  /*1f70*/  @P0 VIADD R3, R26, 0x2 ;  /* 0x000000021a030836 */ /* 0x000fe40000000000 */
[----:B------:R-:W-:Y:S02]  /*1f80*/  VIADD R20, R20, 0x8 ;  /* 0x0000000814147836 */ /* 0x000fe40000000000 */
[C---:B------:R-:W-:Y:S01]  /*1f90*/  @P3 VIADD R3, R26.reuse, 0x3 ;  /* 0x000000031a033836 */ /* 0x040fe20000000000 */
[----:B------:R-:W-:Y:S01]  /*1fa0*/  PLOP3.LUT P3, PT, PT, PT, PT, 0x8, 0x80 ;  /* 0x000000000080781c */ /* 0x000fe20003f6e170 */
[C---:B------:R-:W-:Y:S02]  /*1fb0*/  @P2 VIADD R3, R26.reuse, 0x4 ;  /* 0x000000041a032836 */ /* 0x040fe40000000000 */
[----:B------:R-:W-:-:S02]  /*1fc0*/  @P1 VIADD R3, R26, 0x5 ;  /* 0x000000051a031836 */ /* 0x000fc40000000000 */
[----:B------:R-:W-:Y:S01]  /*1fd0*/  @P6 VIADD R3, R26, 0x6 ;  /* 0x000000061a036836 */ /* 0x000fe20000000000 */
[----:B--2---:R-:W-:-:S13]  /*1fe0*/  FSETP.NAN.AND P4, PT, |R23|, |R23|, PT ;  /* 0x400000171700720b */ /* 0x004fda0003f88200 */
[----:B------:R-:W-:-:S04]  /*1ff0*/  @!P4 FSETP.GEU.AND P0, PT, R23, R2, PT ;  /* 0x000000021700c20b */ /* 0x000fc80003f0e000 */
[-C--:B------:R-:W-:Y:S02]  /*2000*/  @!P4 FSETP.NAN.OR P3, PT, |R2|, |R2|.reuse, !P0 ;  /* 0x400000020200c20b */ /* 0x080fe40004768600 */
[----:B------:R-:W-:Y:S02]  /*2010*/  ISETP.NE.AND P0, PT, R20, R21, PT ;  /* 0x000000151400720c */ /* 0x000fe40003f05270 */
[----:B------:R-:W-:-:S09]  /*2020*/  FSEL R2, R23, R2, P3 ;  /* 0x0000000217027208 */ /* 0x000fd20001800000 */
[C---:B------:R-:W-:Y:S02]  /*2030*/  @P3 VIADD R3, R26.reuse, 0x7 ;  /* 0x000000071a033836 */ /* 0x040fe40000000000 */
[----:B------:R-:W-:Y:S01]  /*2040*/  VIADD R26, R26, 0x8 ;  /* 0x000000081a1a7836 */ /* 0x000fe20000000000 */
[----:B------:R-:W-:Y:S06]  /*2050*/  @P0 BRA `(.L_x_79) ;  /* 0xfffffff800f80947 */ /* 0x000fec000383ffff */
.L_x_78:
[----:B------:R-:W-:Y:S05]  /*2060*/  BSYNC.RECONVERGENT B2 ;  /* 0x0000000000027941 */ /* 0x000fea0003800200 */
.L_x_77:
        /* <DEDUP_REMOVED lines=10> */
[----:B------:R-:W0:Y:S02]  /*2110*/  LDC.64 R20, c[0x0][0x390] ;  /* 0x0000e400ff147b82 */ /* 0x000e240000000a00 */
[----:B0-----:R-:W-:-:S05]  /*2120*/  IMAD.WIDE R20, R26, 0x4, R20 ;  /* 0x000000041a147825 */ /* 0x001fca00078e0214 */
[----:B------:R-:W2:Y:S04]  /*2130*/  LDG.E.CONSTANT R23, desc[UR8][R20.64] ;  /* 0x0000000814177981 */ /* 0x000ea8000c1e9900 */
[----:B------:R-:W3:Y:S04]  /*2140*/  LDG.E.CONSTANT R27, desc[UR8][R20.64+0x4] ;  /* 0x00000408141b7981 */ /* 0x000ee8000c1e9900 */
[----:B------:R-:W4:Y:S04]  /*2150*/  LDG.E.CONSTANT R31, desc[UR8][R20.64+0x8] ;  /* 0x00000808141f7981 */ /* 0x000f28000c1e9900 */
[----:B------:R-:W5:Y:S01]  /*2160*/  LDG.E.CONSTANT R33, desc[UR8][R20.64+0xc] ;  /* 0x00000c0814217981 */ /* 0x000f62000c1e9900 */
[----:B------:R-:W-:-:S02]  /*2170*/  PLOP3.LUT P0, PT, PT, PT, PT, 0x8, 0x80 ;  /* 0x000000000080781c */ /* 0x000fc40003f0e170 */
        /* <DEDUP_REMOVED lines=24> */
.L_x_81:
[----:B------:R-:W-:Y:S05]  /*2300*/  BSYNC.RECONVERGENT B2 ;  /* 0x0000000000027941 */ /* 0x000fea0003800200 */
.L_x_80:
[----:B------:R-:W-:Y:S05]  /*2310*/  BRX R18 -0x2320                                                           (*"BRANCH_TARGETS .L_x_75,.L_x_112,.L_x_113"*) ;  /* 0xffffffdc12387949 */ /* 0x000fea000383ffff */
.L_x_113:
[----:B------:R-:W0:Y:S02]  /*2320*/  LDC.64 R18, c[0x0][0x390] ;  /* 0x0000e400ff127b82 */ /* 0x000e240000000a00 */
[----:B0-----:R-:W-:-:S05]  /*2330*/  IMAD.WIDE R18, R26, 0x4, R18 ;  /* 0x000000041a127825 */ /* 0x001fca00078e0212 */
[----:B------:R-:W2:Y:S04]  /*2340*/  LDG.E.CONSTANT R21, desc[UR8][R18.64] ;  /* 0x0000000812157981 */ /* 0x000ea8000c1e9900 */
        /* <DEDUP_REMOVED lines=14> */
.L_x_112:
[----:B------:R-:W-:-:S04]  /*2430*/  LOP3.LUT R29, R29, 0x1, RZ, 0xc0, !PT ;  /* 0x000000011d1d7812 */ /* 0x000fc800078ec0ff */
[----:B------:R-:W-:-:S13]  /*2440*/  ISETP.NE.U32.AND P0, PT, R29, 0x1, PT ;  /* 0x000000011d00780c */ /* 0x000fda0003f05070 */
[----:B------:R-:W-:Y:S05]  /*2450*/  @P0 BRA `(.L_x_75) ;  /* 0x00000008008c0947 */ /* 0x000fea0003800000 */
[----:B------:R-:W0:Y:S02]  /*2460*/  LDC.64 R18, c[0x0][0x390] ;  /* 0x0000e400ff127b82 */ /* 0x000e240000000a00 */
[----:B0-----:R-:W-:-:S06]  /*2470*/  IMAD.WIDE R18, R26, 0x4, R18 ;  /* 0x000000041a127825 */ /* 0x001fcc00078e0212 */
[----:B------:R-:W2:Y:S01]  /*2480*/  LDG.E.CONSTANT R19, desc[UR8][R18.64] ;  /* 0x0000000812137981 */ /* 0x000ea2000c1e9900 */
[----:B------:R-:W-:Y:S02]  /*2490*/  PLOP3.LUT P0, PT, PT, PT, PT, 0x8, 0x80 ;  /* 0x000000000080781c */ /* 0x000fe40003f0e170 */
[----:B--2---:R-:W-:-:S13]  /*24a0*/  FSETP.NAN.AND P1, PT, |R19|, |R19|, PT ;  /* 0x400000131300720b */ /* 0x004fda0003f28200 */
[----:B------:R-:W-:-:S04]  /*24b0*/  @!P1 FSETP.GEU.AND P2, PT, R19, R2, PT ;  /* 0x000000021300920b */ /* 0x000fc80003f4e000 */
[----:B------:R-:W-:-:S04]  /*24c0*/  @!P1 FSETP.NAN.OR P0, PT, |R2|, |R2|, !P2 ;  /* 0x400000020200920b */ /* 0x000fc80005708600 */
[----:B------:R-:W-:Y:S02]  /*24d0*/  SEL R3, R26, R3, P0 ;  /* 0x000000031a037207 */ /* 0x000fe40000000000 */
[----:B------:R-:W-:Y:S01]  /*24e0*/  FSEL R2, R19, R2, P0 ;  /* 0x0000000213027208 */ /* 0x000fe20000000000 */
[----:B------:R-:W-:Y:S06]  /*24f0*/  BRA `(.L_x_75) ;  /* 0x0000000800647947 */ /* 0x000fec0003800000 */
.L_x_76:
        /* <DEDUP_REMOVED lines=14> */
.L_x_84:
        /* <DEDUP_REMOVED lines=66> */
.L_x_83:
[----:B------:R-:W-:Y:S05]  /*2a00*/  BSYNC.RECONVERGENT B2 ;  /* 0x0000000000027941 */ /* 0x000fea0003800200 */
.L_x_82:
        /* <DEDUP_REMOVED lines=41> */
.L_x_86:
[----:B------:R-:W-:Y:S05]  /*2ca0*/  BSYNC.RECONVERGENT B2 ;  /* 0x0000000000027941 */ /* 0x000fea0003800200 */
.L_x_85:
[----:B------:R-:W-:Y:S05]  /*2cb0*/  BRX R18 -0x2cc0                                                           (*"BRANCH_TARGETS .L_x_75,.L_x_116,.L_x_117"*) ;  /* 0xffffffd012d07949 */ /* 0x000fea000383ffff */
.L_x_117:
        /* <DEDUP_REMOVED lines=17> */
.L_x_116:
        /* <DEDUP_REMOVED lines=11> */
[----:B------:R-:W-:-:S07]  /*2e80*/  FSEL R2, R19, R2, P0 ;  /* 0x0000000213027208 */ /* 0x000fce0000000000 */
.L_x_75:
[----:B------:R-:W-:Y:S05]  /*2e90*/  BSYNC.RECONVERGENT B1 ;  /* 0x0000000000017941 */ /* 0x000fea0003800200 */
.L_x_74:
[----:B------:R-:W0:Y:S01]  /*2ea0*/  LDCU UR4, c[0x0][0x39c] ;  /* 0x00007380ff0477ac */ /* 0x000e220008000800 */
[----:B------:R-:W-:Y:S01]  /*2eb0*/  IMAD.SHL.U32 R20, R8, 0x2, RZ ;  /* 0x0000000208147824 */ /* 0x000fe200078e00ff */
[----:B------:R-:W-:Y:S01]  /*2ec0*/  BSSY.RECONVERGENT B1, `(.L_x_87) ;  /* 0x0000038000017945 */ /* 0x000fe20003800200 */
[----:B------:R-:W-:Y:S01]  /*2ed0*/  IMAD.MOV.U32 R33, RZ, RZ, 0x7fffffff ;  /* 0x7fffffffff217424 */ /* 0x000fe200078e00ff */
[----:B------:R-:W1:Y:S01]  /*2ee0*/  LDCU UR5, c[0x0][0x398] ;  /* 0x00007300ff0577ac */ /* 0x000e620008000800 */
[----:B------:R-:W-:Y:S01]  /*2ef0*/  IMAD.MOV.U32 R27, RZ, RZ, 0x7fffffff ;  /* 0x7fffffffff1b7424 */ /* 0x000fe200078e00ff */
[----:B------:R-:W2:Y:S01]  /*2f00*/  LDCU.64 UR6, c[0x0][0x3b8] ;  /* 0x00007700ff0677ac */ /* 0x000ea20008000a00 */
[----:B0-----:R-:W-:-:S04]  /*2f10*/  VIADD R31, R9, UR4 ;  /* 0x00000004091f7c36 */ /* 0x001fc80008000000 */
[----:B------:R-:W-:Y:S02]  /*2f20*/  VIADD R29, R31, 0xffffffff ;  /* 0xffffffff1f1d7836 */ /* 0x000fe40000000000 */
[----:B-1----:R-:W-:-:S03]  /*2f30*/  IMAD.WIDE R18, R20, UR5, RZ ;  /* 0x0000000514127c25 */ /* 0x002fc6000f8e02ff */
[----:B------:R-:W-:Y:S02]  /*2f40*/  ISETP.GE.AND P0, PT, R0, R29, PT ;  /* 0x0000001d0000720c */ /* 0x000fe40003f06270 */
[----:B--2---:R-:W-:-:S04]  /*2f50*/  LEA R23, P1, R18, UR6, 0x2 ;  /* 0x0000000612177c11 */ /* 0x004fc8000f8210ff */
[----:B------:R-:W-:-:S07]  /*2f60*/  LEA.HI.X R21, R18, UR7, R19, 0x2, P1 ;  /* 0x0000000712157c11 */ /* 0x000fce00088f1413 */
[----:B------:R-:W-:Y:S05]  /*2f70*/  @!P0 BRA `(.L_x_88) ;  /* 0x0000000000a48947 */ /* 0x000fea0003800000 */
[----:B------:R-:W-:-:S04]  /*2f80*/  FSETP.NAN.AND P0, PT, |R10|, |R10|, PT ;  /* 0x4000000a0a00720b */ /* 0x000fc80003f08200 */
[----:B------:R-:W-:-:S04]  /*2f90*/  FSETP.NUM.AND P0, PT, |R15|, |R15|, !P0 ;  /* 0x4000000f0f00720b */ /* 0x000fc80004707200 */
[----:B------:R-:W-:-:S13]  /*2fa0*/  FSETP.NUM.AND P0, PT, |R2|, |R2|, P0 ;  /* 0x400000020200720b */ /* 0x000fda0000707200 */
[----:B------:R-:W-:-:S04]  /*2fb0*/  @!P0 LEA R18, P1, R0, R23, 0x2 ;  /* 0x0000001700128211 */ /* 0x000fc800078210ff */
[----:B------:R-:W-:-:S05]  /*2fc0*/  @!P0 LEA.HI.X R19, R0, R21, RZ, 0x2, P1 ;  /* 0x0000001500138211 */ /* 0x000fca00008f14ff */
[----:B------:R0:W-:Y:S01]  /*2fd0*/  @!P0 STG.E desc[UR8][R18.64], R33 ;  /* 0x0000002112008986 */ /* 0x0001e2000c101908 */
[----:B------:R-:W-:Y:S05]  /*2fe0*/  @!P0 BRA `(.L_x_89) ;  /* 0x0000000000948947 */ /* 0x000fea0003800000 */
[----:B------:R-:W-:-:S13]  /*2ff0*/  ISETP.GE.AND P0, PT, R0, R31, PT ;  /* 0x0000001f0000720c */ /* 0x000fda0003f06270 */
[----:B0-----:R-:W0:Y:S02]  /*3000*/  @P0 LDC.64 R18, c[0x0][0x390] ;  /* 0x0000e400ff120b82 */ /* 0x001e240000000a00 */
[----:B0-----:R-:W-:-:S04]  /*3010*/  @P0 LEA R18, P1, R0, R18, 0x2 ;  /* 0x0000001200120211 */ /* 0x001fc800078210ff */
[----:B------:R-:W-:-:S06]  /*3020*/  @P0 LEA.HI.X R19, R0, R19, RZ, 0x2, P1 ;  /* 0x0000001300130211 */ /* 0x000fcc00008f14ff */
[----:B------:R0:W2:Y:S01]  /*3030*/  @P0 LDG.E.CONSTANT R19, desc[UR8][R18.64+-0x4] ;  /* 0xfffffc0812130981 */ /* 0x0000a2000c1e9900 */
[----:B------:R-:W-:Y:S01]  /*3040*/  ISETP.NE.AND P1, PT, R0, R29, PT ;  /* 0x0000001d0000720c */ /* 0x000fe20003f25270 */
[CC--:B------:R-:W-:Y:S01]  /*3050*/  FFMA R26, -R7.reuse, R15.reuse, R10 ;  /* 0x0000000f071a7223 */ /* 0x0c0fe2000000010a */
[----:B------:R-:W-:-:S03]  /*3060*/  FFMA R29, R7, R15, R2 ;  /* 0x0000000f071d7223 */ /* 0x000fc60000000002 */
[----:B------:R-:W-:Y:S02]  /*3070*/  IMAD.MOV.U32 R27, RZ, RZ, R26 ;  /* 0x000000ffff1b7224 */ /* 0x000fe400078e001a */
[----:B------:R-:W-:-:S06]  /*3080*/  IMAD.MOV.U32 R22, RZ, RZ, R29 ;  /* 0x000000ffff167224 */ /* 0x000fcc00078e001d */
[----:B------:R-:W-:-:S04]  /*3090*/  @P1 FSETP.NAN.AND P2, PT, |R14|, |R14|, PT ;  /* 0x4000000e0e00120b */ /* 0x000fc80003f48200 */
        /* <DEDUP_REMOVED lines=8> */
[----:B0-----:R-:W-:Y:S02]  /*3120*/  LEA R18, P2, R0, R23, 0x2 ;  /* 0x0000001700127211 */ /* 0x001fe400078410ff */
[----:B--2---:R-:W-:-:S13]  /*3130*/  FSETP.GT.AND P3, PT, R19, R26, P0 ;  /* 0x0000001a1300720b */ /* 0x004fda0000764000 */
[----:B------:R-:W-:Y:S02]  /*3140*/  @P3 FSEL R27, R27, R26, P1 ;  /* 0x0000001a1b1b3208 */ /* 0x000fe40000800000 */
[----:B------:R-:W-:Y:S02]  /*3150*/  ISETP.NE.AND P1, PT, R12, 0x1, PT ;  /* 0x000000010c00780c */ /* 0x000fe40003f25270 */
[----:B------:R-:W-:Y:S01]  /*3160*/  FSETP.GEU.OR P3, PT, R19, R29, !P0 ;  /* 0x0000001d1300720b */ /* 0x000fe2000476e400 */
[----:B------:R-:W-:Y:S01]  /*3170*/  IMAD.MOV.U32 R14, RZ, RZ, R27 ;  /* 0x000000ffff0e7224 */ /* 0x000fe200078e001b */
[----:B------:R-:W-:Y:S02]  /*3180*/  LEA.HI.X R19, R0, R21, RZ, 0x2, P2 ;  /* 0x0000001500137211 */ /* 0x000fe400010f14ff */
        /* <DEDUP_REMOVED lines=8> */
.L_x_88:
[----:B------:R-:W-:-:S04]  /*3210*/  LEA R18, P0, R0, R23, 0x2 ;  /* 0x0000001700127211 */ /* 0x000fc800078010ff */
[----:B------:R-:W-:-:S05]  /*3220*/  LEA.HI.X R19, R0, R21, RZ, 0x2, P0 ;  /* 0x0000001500137211 */ /* 0x000fca00000f14ff */
[----:B------:R2:W-:Y:S04]  /*3230*/  STG.E desc[UR8][R18.64], R33 ;  /* 0x0000002112007986 */ /* 0x0005e8000c101908 */
.L_x_89:
[----:B------:R-:W-:Y:S05]  /*3240*/  BSYNC.RECONVERGENT B1 ;  /* 0x0000000000017941 */ /* 0x000fea0003800200 */
.L_x_87:
[----:B------:R-:W3:Y:S01]  /*3250*/  LDCU UR4, c[0x0][0x398] ;  /* 0x00007300ff0477ac */ /* 0x000ee20008000800 */
[----:B-1----:R-:W-:Y:S02]  /*3260*/  VIADD R21, R20, 0x1 ;  /* 0x0000000114157836 */ /* 0x002fe40000000000 */
[----:B0-2---:R-:W-:Y:S01]  /*3270*/  IMAD.MOV.U32 R18, RZ, RZ, R0 ;  /* 0x000000ffff127224 */ /* 0x005fe200078e0000 */
[----:B------:R-:W0:Y:S01]  /*3280*/  LDCU.64 UR6, c[0x0][0x3b8] ;  /* 0x00007700ff0677ac */ /* 0x000e220008000a00 */
[----:B------:R-:W-:Y:S02]  /*3290*/  IMAD.MOV.U32 R19, RZ, RZ, RZ ;  /* 0x000000ffff137224 */ /* 0x000fe400078e00ff */
[----:B---3--:R-:W-:-:S03]  /*32a0*/  IMAD.WIDE R20, R21, UR4, R18 ;  /* 0x0000000415147c25 */ /* 0x008fc6000f8e0212 */
[----:B0-----:R-:W-:-:S04]  /*32b0*/  LEA R18, P0, R20, UR6, 0x2 ;  /* 0x0000000614127c11 */ /* 0x001fc8000f8010ff */
[----:B------:R-:W-:Y:S01]  /*32c0*/  LEA.HI.X R19, R20, UR7, R21, 0x2, P0 ;  /* 0x0000000714137c11 */ /* 0x000fe200080f1415 */
[----:B------:R-:W-:-:S04]  /*32d0*/  VIADD R20, R0, 0x1 ;  /* 0x0000000100147836 */ /* 0x000fc80000000000 */
[----:B------:R4:W-:Y:S01]  /*32e0*/  STG.E desc[UR8][R18.64], R27 ;  /* 0x0000001b12007986 */ /* 0x0009e2000c101908 */
[----:B------:R-:W-:-:S13]  /*32f0*/  ISETP.NE.AND P0, PT, R20, UR4, PT ;  /* 0x0000000414007c0c */ /* 0x000fda000bf05270 */
[----:B----4-:R-:W-:Y:S05]  /*3300*/  @!P0 BRA `(.L_x_90) ;  /* 0x0000000400948947 */ /* 0x010fea0003800000 */
[----:B------:R-:W-:Y:S02]  /*3310*/  VIADD R29, R0, 0x2 ;  /* 0x00000002001d7836 */ /* 0x000fe40000000000 */
[----:B------:R-:W-:Y:S01]  /*3320*/  IMAD.MOV.U32 R0, RZ, RZ, R20 ;  /* 0x000000ffff007224 */ /* 0x000fe200078e0014 */
[----:B------:R-:W-:Y:S06]  /*3330*/  BRA `(.L_x_91) ;  /* 0xffffffcc00f47947 */ /* 0x000fec000383ffff */
.L_x_54:
[----:B------:R-:W0:Y:S01]  /*3340*/  LDCU UR7, c[0x0][0x398] ;  /* 0x00007300ff0777ac */ /* 0x000e220008000800 */
[----:B------:R-:W-:Y:S01]  /*3350*/  IMAD.SHL.U32 R2, R8, 0x2, RZ ;  /* 0x0000000208027824 */ /* 0x000fe200078e00ff */
[----:B------:R-:W-:-:S03]  /*3360*/  UMOV UR4, URZ ;  /* 0x000000ff00047c82 */ /* 0x000fc60008000000 */
[----:B------:R-:W-:Y:S01]  /*3370*/  VIADD R0, R2, 0x1 ;  /* 0x0000000102007836 */ /* 0x000fe20000000000 */
[----:B0-----:R-:W-:-:S09]  /*3380*/  UISETP.GE.U32.AND UP0, UPT, UR7, 0x8, UPT ;  /* 0x000000080700788c */ /* 0x001fd2000bf06070 */
[----:B------:R-:W-:Y:S05]  /*3390*/  BRA.U !UP0, `(.L_x_92) ;  /* 0x0000000108807547 */ /* 0x000fea000b800000 */
[----:B------:R-:W0:Y:S01]  /*33a0*/  LDCU.64 UR10, c[0x0][0x3b8] ;  /* 0x00007700ff0a77ac */ /* 0x000e220008000a00 */
[----:B------:R-:W-:Y:S01]  /*33b0*/  ULOP3.LUT UR5, UR7, 0x7ffffff8, URZ, 0xc0, !UPT ;  /* 0x7ffffff807057892 */ /* 0x000fe2000f8ec0ff */
[----:B------:R-:W-:-:S11]  /*33c0*/  UMOV UR4, URZ ;  /* 0x000000ff00047c82 */ /* 0x000fd60008000000 */
.L_x_93:
[----:B-1----:R-:W-:Y:S01]  /*33d0*/  IMAD.U32 R4, RZ, RZ, UR4 ;  /* 0x00000004ff047e24 */ /* 0x002fe2000f8e00ff */
[----:B------:R-:W-:Y:S01]  /*33e0*/  UIADD3 UR4, UPT, UPT, UR4, 0x8, URZ ;  /* 0x0000000804047890 */ /* 0x000fe2000fffe0ff */
[----:B------:R-:W-:Y:S02]  /*33f0*/  IMAD.MOV.U32 R5, RZ, RZ, RZ ;  /* 0x000000ffff057224 */ /* 0x000fe400078e00ff */
[----:B------:R-:W-:Y:S01]  /*3400*/  IMAD.MOV.U32 R3, RZ, RZ, 0x7fffffff ;  /* 0x7fffffffff037424 */ /* 0x000fe200078e00ff */
[----:B------:R-:W-:Y:S01]  /*3410*/  UISETP.NE.AND UP0, UPT, UR4, UR5, UPT ;  /* 0x000000050400728c */ /* 0x000fe2000bf05270 */
[----:B------:R-:W-:-:S04]  /*3420*/  IMAD.WIDE R12, R2, UR7, R4 ;  /* 0x00000007020c7c25 */ /* 0x000fc8000f8e0204 */
[----:B------:R-:W-:Y:S01]  /*3430*/  IMAD.WIDE R6, R0, UR7, R4 ;  /* 0x0000000700067c25 */ /* 0x000fe2000f8e0204 */
[----:B0-----:R-:W-:Y:S02]  /*3440*/  LEA R4, P0, R12, UR10, 0x2 ;  /* 0x0000000a0c047c11 */ /* 0x001fe4000f8010ff */
[----:B------:R-:W-:Y:S02]  /*3450*/  LEA R10, P1, R6, UR10, 0x2 ;  /* 0x0000000a060a7c11 */ /* 0x000fe4000f8210ff */
[----:B------:R-:W-:Y:S02]  /*3460*/  LEA.HI.X R5, R12, UR11, R13, 0x2, P0 ;  /* 0x0000000b0c057c11 */ /* 0x000fe400080f140d */
[----:B------:R-:W-:-:S03]  /*3470*/  LEA.HI.X R11, R6, UR11, R7, 0x2, P1 ;  /* 0x0000000b060b7c11 */ /* 0x000fc600088f1407 */
[----:B------:R1:W-:Y:S04]  /*3480*/  STG.E desc[UR8][R4.64], R3 ;  /* 0x0000000304007986 */ /* 0x0003e8000c101908 */
        /* <DEDUP_REMOVED lines=14> */
[----:B------:R1:W-:Y:S01]  /*3570*/  STG.E desc[UR8][R10.64+0x1c], R3 ;  /* 0x00001c030a007986 */ /* 0x0003e2000c101908 */
[----:B------:R-:W-:Y:S05]  /*3580*/  BRA.U UP0, `(.L_x_93) ;  /* 0xfffffffd00907547 */ /* 0x000fea000b83ffff */
[----:B------:R-:W-:-:S05]  /*3590*/  UMOV UR4, UR5 ;  /* 0x0000000500047c82 */ /* 0x000fca0008000000 */
.L_x_92:
[----:B------:R-:W0:Y:S02]  /*35a0*/  LDCU UR5, c[0x0][0x398] ;  /* 0x00007300ff0577ac */ /* 0x000e240008000800 */
[----:B0-----:R-:W-:-:S04]  /*35b0*/  ULOP3.LUT UR5, UR5, 0x7, URZ, 0xc0, !UPT ;  /* 0x0000000705057892 */ /* 0x001fc8000f8ec0ff */
[----:B------:R-:W-:-:S09]  /*35c0*/  UISETP.NE.AND UP0, UPT, UR5, URZ, UPT ;  /* 0x000000ff0500728c */ /* 0x000fd2000bf05270 */
[----:B------:R-:W-:Y:S05]  /*35d0*/  BRA.U !UP0, `(.L_x_90) ;  /* 0x0000000108e07547 */ /* 0x000fea000b800000 */
[----:B------:R-:W-:Y:S02]  /*35e0*/  UIADD3 UR5, UPT, UPT, UR5, -0x1, URZ ;  /* 0xffffffff05057890 */ /* 0x000fe4000fffe0ff */
[----:B------:R-:W-:Y:S02]  /*35f0*/  ULOP3.LUT UP1, UR6, UR7, 0x3, URZ, 0xc0, !UPT ;  /* 0x0000000307067892 */ /* 0x000fe4000f82c0ff */
[----:B------:R-:W-:-:S09]  /*3600*/  UISETP.GE.U32.AND UP0, UPT, UR5, 0x3, UPT ;  /* 0x000000030500788c */ /* 0x000fd2000bf06070 */
[----:B------:R-:W-:Y:S05]  /*3610*/  BRA.U !UP0, `(.L_x_94) ;  /* 0x00000001084c7547 */ /* 0x000fea000b800000 */
[----:B------:R-:W0:Y:S01]  /*3620*/  LDCU.64 UR10, c[0x0][0x3b8] ;  /* 0x00007700ff0a77ac */ /* 0x000e220008000a00 */
[----:B-1----:R-:W-:Y:S02]  /*3630*/  IMAD.U32 R4, RZ, RZ, UR4 ;  /* 0x00000004ff047e24 */ /* 0x002fe4000f8e00ff */
[----:B------:R-:W-:Y:S01]  /*3640*/  IMAD.MOV.U32 R5, RZ, RZ, RZ ;  /* 0x000000ffff057224 */ /* 0x000fe200078e00ff */
[----:B------:R-:W-:Y:S01]  /*3650*/  UIADD3 UR4, UPT, UPT, UR4, 0x4, URZ ;  /* 0x0000000404047890 */ /* 0x000fe2000fffe0ff */
[----:B------:R-:W-:Y:S02]  /*3660*/  IMAD.MOV.U32 R3, RZ, RZ, 0x7fffffff ;  /* 0x7fffffffff037424 */ /* 0x000fe400078e00ff */
        /* <DEDUP_REMOVED lines=13> */
[----:B------:R0:W-:Y:S02]  /*3740*/  STG.E desc[UR8][R10.64+0xc], R3 ;  /* 0x00000c030a007986 */ /* 0x0001e4000c101908 */
.L_x_94:
[----:B------:R-:W-:Y:S05]  /*3750*/  BRA.U !UP1, `(.L_x_90) ;  /* 0x0000000109807547 */ /* 0x000fea000b800000 */
[----:B------:R-:W-:Y:S02]  /*3760*/  UISETP.NE.AND UP0, UPT, UR6, 0x1, UPT ;  /* 0x000000010600788c */ /* 0x000fe4000bf05270 */
[----:B------:R-:W-:-:S04]  /*3770*/  ULOP3.LUT UR5, UR7, 0x1, URZ, 0xc0, !UPT ;  /* 0x0000000107057892 */ /* 0x000fc8000f8ec0ff */
[----:B------:R-:W-:-:S03]  /*3780*/  UISETP.NE.U32.AND UP1, UPT, UR5, 0x1, UPT ;  /* 0x000000010500788c */ /* 0x000fc6000bf25070 */
[----:B------:R-:W-:Y:S08]  /*3790*/  BRA.U !UP0, `(.L_x_95) ;  /* 0x00000001083c7547 */ /* 0x000ff0000b800000 */
[----:B------:R-:W2:Y:S01]  /*37a0*/  LDCU.64 UR10, c[0x0][0x3b8] ;  /* 0x00007700ff0a77ac */ /* 0x000ea20008000a00 */
[----:B01----:R-:W-:Y:S02]  /*37b0*/  IMAD.U32 R4, RZ, RZ, UR4 ;  /* 0x00000004ff047e24 */ /* 0x003fe4000f8e00ff */
[----:B------:R-:W-:Y:S01]  /*37c0*/  IMAD.MOV.U32 R5, RZ, RZ, RZ ;  /* 0x000000ffff057224 */ /* 0x000fe200078e00ff */
[----:B------:R-:W-:Y:S01]  /*37d0*/  UIADD3 UR4, UPT, UPT, UR4, 0x2, URZ ;  /* 0x0000000204047890 */ /* 0x000fe2000fffe0ff */
[----:B------:R-:W-:Y:S02]  /*37e0*/  IMAD.MOV.U32 R3, RZ, RZ, 0x7fffffff ;  /* 0x7fffffffff037424 */ /* 0x000fe400078e00ff */
[----:B------:R-:W-:-:S04]  /*37f0*/  IMAD.WIDE R12, R2, UR7, R4 ;  /* 0x00000007020c7c25 */ /* 0x000fc8000f8e0204 */
[----:B------:R-:W-:Y:S01]  /*3800*/  IMAD.WIDE R6, R0, UR7, R4 ;  /* 0x0000000700067c25 */ /* 0x000fe2000f8e0204 */
[----:B--2---:R-:W-:Y:S02]  /*3810*/  LEA R4, P0, R12, UR10, 0x2 ;  /* 0x0000000a0c047c11 */ /* 0x004fe4000f8010ff */
[----:B------:R-:W-:Y:S02]  /*3820*/  LEA R10, P1, R6, UR10, 0x2 ;  /* 0x0000000a060a7c11 */ /* 0x000fe4000f8210ff */
[----:B------:R-:W-:Y:S02]  /*3830*/  LEA.HI.X R5, R12, UR11, R13, 0x2, P0 ;  /* 0x0000000b0c057c11 */ /* 0x000fe400080f140d */
[----:B------:R-:W-:-:S03]  /*3840*/  LEA.HI.X R11, R6, UR11, R7, 0x2, P1 ;  /* 0x0000000b060b7c11 */ /* 0x000fc600088f1407 */
[----:B------:R2:W-:Y:S04]  /*3850*/  STG.E desc[UR8][R4.64], R3 ;  /* 0x0000000304007986 */ /* 0x0005e8000c101908 */
[----:B------:R2:W-:Y:S04]  /*3860*/  STG.E desc[UR8][R10.64], R3 ;  /* 0x000000030a007986 */ /* 0x0005e8000c101908 */
[----:B------:R2:W-:Y:S04]  /*3870*/  STG.E desc[UR8][R4.64+0x4], R3 ;  /* 0x0000040304007986 */ /* 0x0005e8000c101908 */
[----:B------:R2:W-:Y:S02]  /*3880*/  STG.E desc[UR8][R10.64+0x4], R3 ;  /* 0x000004030a007986 */ /* 0x0005e4000c101908 */
.L_x_95:
[----:B------:R-:W-:Y:S05]  /*3890*/  BRA.U UP1, `(.L_x_90) ;  /* 0x0000000101307547 */ /* 0x000fea000b800000 */
[----:B------:R-:W3:Y:S01]  /*38a0*/  LDCU.64 UR10, c[0x0][0x3b8] ;  /* 0x00007700ff0a77ac */ /* 0x000ee20008000a00 */
[----:B012---:R-:W-:Y:S02]  /*38b0*/  IMAD.U32 R4, RZ, RZ, UR4 ;  /* 0x00000004ff047e24 */ /* 0x007fe4000f8e00ff */
[----:B------:R-:W-:Y:S02]  /*38c0*/  IMAD.MOV.U32 R5, RZ, RZ, RZ ;  /* 0x000000ffff057224 */ /* 0x000fe400078e00ff */
[----:B------:R-:W-:-:S04]  /*38d0*/  IMAD.WIDE R2, R2, UR7, R4 ;  /* 0x0000000702027c25 */ /* 0x000fc8000f8e0204 */
[----:B------:R-:W-:Y:S01]  /*38e0*/  IMAD.WIDE R4, R0, UR7, R4 ;  /* 0x0000000700047c25 */ /* 0x000fe2000f8e0204 */
[----:B---3--:R-:W-:Y:S02]  /*38f0*/  LEA R6, P0, R2, UR10, 0x2 ;  /* 0x0000000a02067c11 */ /* 0x008fe4000f8010ff */
[----:B------:R-:W-:Y:S02]  /*3900*/  LEA R10, P1, R4, UR10, 0x2 ;  /* 0x0000000a040a7c11 */ /* 0x000fe4000f8210ff */
[----:B------:R-:W-:Y:S01]  /*3910*/  LEA.HI.X R7, R2, UR11, R3, 0x2, P0 ;  /* 0x0000000b02077c11 */ /* 0x000fe200080f1403 */
[----:B------:R-:W-:Y:S01]  /*3920*/  IMAD.MOV.U32 R3, RZ, RZ, 0x7fffffff ;  /* 0x7fffffffff037424 */ /* 0x000fe200078e00ff */
[----:B------:R-:W-:-:S04]  /*3930*/  LEA.HI.X R11, R4, UR11, R5, 0x2, P1 ;  /* 0x0000000b040b7c11 */ /* 0x000fc800088f1405 */
[----:B------:R3:W-:Y:S04]  /*3940*/  STG.E desc[UR8][R6.64], R3 ;  /* 0x0000000306007986 */ /* 0x0007e8000c101908 */
[----:B------:R3:W-:Y:S02]  /*3950*/  STG.E desc[UR8][R10.64], R3 ;  /* 0x000000030a007986 */ /* 0x0007e4000c101908 */
.L_x_90:
[----:B------:R-:W-:Y:S05]  /*3960*/  BSYNC.RECONVERGENT B0 ;  /* 0x0000000000007941 */ /* 0x000fea0003800200 */
.L_x_53:
[----:B------:R-:W4:Y:S01]  /*3970*/  LDCU UR4, c[0x0][0x360] ;  /* 0x00006c00ff0477ac */ /* 0x000f220008000800 */
[----:B0123--:R-:W4:Y:S01]  /*3980*/  LDC R3, c[0x0][0x370] ;  /* 0x0000dc00ff037b82 */ /* 0x00ff220000000800 */
[----:B------:R-:W0:Y:S01]  /*3990*/  LDCU UR5, c[0x0][0x3b0] ;  /* 0x00007600ff0577ac */ /* 0x000e220008000800 */
[----:B----4-:R-:W-:-:S05]  /*39a0*/  IMAD R8, R3, UR4, R8 ;  /* 0x0000000403087c24 */ /* 0x010fca000f8e0208 */
[----:B0-----:R-:W-:-:S13]  /*39b0*/  ISETP.GE.AND P0, PT, R8, UR5, PT ;  /* 0x0000000508007c0c */ /* 0x001fda000bf06270 */
[----:B------:R-:W-:Y:S05]  /*39c0*/  @!P0 BRA `(.L_x_96) ;  /* 0xffffffc400bc8947 */ /* 0x000fea000383ffff */
[----:B------:R-:W-:Y:S05]  /*39d0*/  EXIT ;  /* 0x000000000000794d */ /* 0x000fea0003800000 */
        .weak           $__internal_1_$__cuda_sm20_rcp_rn_f32_slowpath
        .type           $__internal_1_$__cuda_sm20_rcp_rn_f32_slowpath,@function
        .size           $__internal_1_$__cuda_sm20_rcp_rn_f32_slowpath,(.L_x_119 - $__internal_1_$__cuda_sm20_rcp_rn_f32_slowpath)
$__internal_1_$__cuda_sm20_rcp_rn_f32_slowpath:
[----:B------:R-:W-:Y:S01]  /*39e0*/  IMAD.SHL.U32 R0, R5, 0x2, RZ ;  /* 0x0000000205007824 */ /* 0x000fe200078e00ff */
[----:B------:R-:W-:Y:S04]  /*39f0*/  BSSY.RECONVERGENT B2, `(.L_x_97) ;  /* 0x0000031000027945 */ /* 0x000fe80003800200 */
[----:B------:R-:W-:Y:S01]  /*3a00*/  SHF.R.U32.HI R11, RZ, 0x18, R0 ;  /* 0x00000018ff0b7819 */ /* 0x000fe20000011600 */
[----:B------:R-:W-:-:S03]  /*3a10*/  IMAD.MOV.U32 R0, RZ, RZ, R5 ;  /* 0x000000ffff007224 */ /* 0x000fc600078e0005 */
[----:B------:R-:W-:-:S13]  /*3a20*/  ISETP.NE.U32.AND P0, PT, R11, RZ, PT ;  /* 0x000000ff0b00720c */ /* 0x000fda0003f05070 */
[----:B------:R-:W-:Y:S05]  /*3a30*/  @P0 BRA `(.L_x_98) ;  /* 0x0000000000280947 */ /* 0x000fea0003800000 */
[----:B------:R-:W-:-:S05]  /*3a40*/  IMAD.SHL.U32 R2, R0, 0x2, RZ ;  /* 0x0000000200027824 */ /* 0x000fca00078e00ff */
[----:B------:R-:W-:-:S13]  /*3a50*/  ISETP.NE.AND P0, PT, R2, RZ, PT ;  /* 0x000000ff0200720c */ /* 0x000fda0003f05270 */
[----:B------:R-:W-:Y:S01]  /*3a60*/  @P0 FFMA R4, R0, 1.84467440737095516160e+19, RZ ;  /* 0x5f80000000040823 */ /* 0x000fe200000000ff */
[----:B------:R-:W-:Y:S08]  /*3a70*/  @!P0 MUFU.RCP R3, R0 ;  /* 0x0000000000038308 */ /* 0x000ff00000001000 */
[----:B------:R-:W0:Y:S02]  /*3a80*/  @P0 MUFU.RCP R5, R4 ;  /* 0x0000000400050308 */ /* 0x000e240000001000 */
[----:B0-----:R-:W-:-:S04]  /*3a90*/  @P0 FFMA R2, R4, R5, -1 ;  /* 0xbf80000004020423 */ /* 0x001fc80000000005 */
[----:B------:R-:W-:-:S04]  /*3aa0*/  @P0 FADD.FTZ R2, -R2, -RZ ;  /* 0x800000ff02020221 */ /* 0x000fc80000010100 */
[----:B------:R-:W-:-:S04]  /*3ab0*/  @P0 FFMA R2, R5, R2, R5 ;  /* 0x0000000205020223 */ /* 0x000fc80000000005 */
[----:B------:R-:W-:Y:S01]  /*3ac0*/  @P0 FFMA R3, R2, 1.84467440737095516160e+19, RZ ;  /* 0x5f80000002030823 */ /* 0x000fe200000000ff */
[----:B------:R-:W-:Y:S06]  /*3ad0*/  BRA `(.L_x_99) ;  /* 0x0000000000887947 */ /* 0x000fec0003800000 */
.L_x_98:
        /* <DEDUP_REMOVED lines=33> */
.L_x_100:
[----:B------:R0:W1:Y:S02]  /*3cf0*/  MUFU.RCP R3, R0 ;  /* 0x0000000000037308 */ /* 0x0000640000001000 */
.L_x_99:
[----:B------:R-:W-:Y:S05]  /*3d00*/  BSYNC.RECONVERGENT B2 ;  /* 0x0000000000027941 */ /* 0x000fea0003800200 */
.L_x_97:
[----:B-1----:R-:W-:Y:S02]  /*3d10*/  IMAD.MOV.U32 R6, RZ, RZ, R3 ;  /* 0x000000ffff067224 */ /* 0x002fe400078e0003 */
[----:B------:R-:W-:Y:S02]  /*3d20*/  IMAD.MOV.U32 R2, RZ, RZ, R10 ;  /* 0x000000ffff027224 */ /* 0x000fe400078e000a */
[----:B------:R-:W-:-:S04]  /*3d30*/  IMAD.MOV.U32 R3, RZ, RZ, 0x0 ;  /* 0x00000000ff037424 */ /* 0x000fc800078e00ff */
[----:B0-----:R-:W-:Y:S05]  /*3d40*/  RET.REL.NODEC R2 `(chandelier_exit_batch_f32) ;  /* 0xffffffc002ac7950 */ /* 0x001fea0003c3ffff */
.L_x_101:
        /* <DEDUP_REMOVED lines=11> */
.L_x_119:


//--------------------- .nv.shared.reserved.0     --------------------------
	.section	.nv.shared.reserved.0,"aw",@nobits
	.weak		__nv_reservedSMEM_offset_0_alias
	.size		__nv_reservedSMEM_offset_0_alias, 0, 64
	.other		__nv_reservedSMEM_offset_0_alias,@"STO_CUDA_RESERVED_SHARED STV_DEFAULT"
__nv_reservedSMEM_offset_0_alias:
	.zero		0
	.zero		64


//--------------------- .nv.constant0.chandelier_exit_many_series_one_param_time_major_f32 --------------------------
	.section	.nv.constant0.chandelier_exit_many_series_one_param_time_major_f32,"a",@progbits
	.sectionflags	@""
	.align	4
.nv.constant0.chandelier_exit_many_series_one_param_time_major_f32:
	.zero		960


//--------------------- .nv.constant0.chandelier_exit_batch_f32 --------------------------
	.section	.nv.constant0.chandelier_exit_batch_f32,"a",@progbits
	.sectionflags	@""
	.align	4
.nv.constant0.chandelier_exit_batch_f32:
	.zero		960


//--------------------- SYMBOLS --------------------------

	.type		.nv.reservedSmem.offset0,@object
	.size		.nv.reservedSmem.offset0,0x4
